//
// Generated by NVIDIA NVVM Compiler
//
// Compiler Build ID: CL-36424714
// Cuda compilation tools, release 13.0, V13.0.88
// Based on NVVM 20.0.0
//

.version 9.0
.target sm_100
.address_size 64

	// .globl	_Z4cal1Piii
// _ZZ4cal1PiiiE2sm has been demoted
// _ZZ4cal2PiiiE2sm has been demoted
// _ZZ4cal2PiiiE2cp has been demoted
// _ZZ4cal3PiiiE2sm has been demoted
// _ZZ4cal3PiiiE2cp has been demoted

.visible .entry _Z4cal1Piii(
	.param .u64 .ptr .align 1 _Z4cal1Piii_param_0,
	.param .u32 _Z4cal1Piii_param_1,
	.param .u32 _Z4cal1Piii_param_2
)
{
	.reg .b32 	%r<1177>;
	.reg .b64 	%rd<7>;
	// demoted variable
	.shared .align 4 .b8 _ZZ4cal1PiiiE2sm[16384];
	ld.param.u64 	%rd1, [_Z4cal1Piii_param_0];
	ld.param.u32 	%r1, [_Z4cal1Piii_param_1];
	ld.param.u32 	%r2, [_Z4cal1Piii_param_2];
	cvta.to.global.u64 	%rd2, %rd1;
	shl.b32 	%r3, %r1, 6;
	mov.u32 	%r4, %tid.y;
	mov.u32 	%r5, %tid.x;
	shl.b32 	%r6, %r4, 7;
	shl.b32 	%r7, %r5, 2;
	add.s32 	%r8, %r6, %r7;
	add.s32 	%r9, %r3, %r4;
	add.s32 	%r10, %r3, %r5;
	mad.lo.s32 	%r11, %r9, %r2, %r10;
	mul.wide.s32 	%rd3, %r11, 4;
	add.s64 	%rd4, %rd2, %rd3;
	ld.global.u32 	%r12, [%rd4];
	shl.b32 	%r13, %r8, 2;
	mov.u32 	%r14, _ZZ4cal1PiiiE2sm;
	add.s32 	%r15, %r14, %r13;
	st.shared.u32 	[%r15], %r12;
	ld.global.u32 	%r16, [%rd4+128];
	st.shared.u32 	[%r15+4], %r16;
	shl.b32 	%r17, %r2, 5;
	add.s32 	%r18, %r11, %r17;
	mul.wide.s32 	%rd5, %r18, 4;
	add.s64 	%rd6, %rd2, %rd5;
	ld.global.u32 	%r19, [%rd6];
	st.shared.u32 	[%r15+8], %r19;
	ld.global.u32 	%r20, [%rd6+128];
	st.shared.u32 	[%r15+12], %r20;
	bar.sync 	0;
	ld.shared.u32 	%r21, [%r15];
	shl.b32 	%r22, %r4, 9;
	add.s32 	%r23, %r14, %r22;
	ld.shared.u32 	%r24, [%r23];
	shl.b32 	%r25, %r5, 4;
	add.s32 	%r26, %r14, %r25;
	ld.shared.u32 	%r27, [%r26];
	add.s32 	%r28, %r27, %r24;
	min.s32 	%r29, %r21, %r28;
	st.shared.u32 	[%r15], %r29;
	ld.shared.u32 	%r30, [%r15+4];
	ld.shared.u32 	%r31, [%r23];
	ld.shared.u32 	%r32, [%r26+4];
	add.s32 	%r33, %r32, %r31;
	min.s32 	%r34, %r30, %r33;
	st.shared.u32 	[%r15+4], %r34;
	ld.shared.u32 	%r35, [%r15+8];
	ld.shared.u32 	%r36, [%r23+8];
	ld.shared.u32 	%r37, [%r26];
	add.s32 	%r38, %r37, %r36;
	min.s32 	%r39, %r35, %r38;
	st.shared.u32 	[%r15+8], %r39;
	ld.shared.u32 	%r40, [%r15+12];
	ld.shared.u32 	%r41, [%r23+8];
	ld.shared.u32 	%r42, [%r26+4];
	add.s32 	%r43, %r42, %r41;
	min.s32 	%r44, %r40, %r43;
	st.shared.u32 	[%r15+12], %r44;
	ld.shared.u32 	%r45, [%r23+4];
	ld.shared.u32 	%r46, [%r26+8];
	add.s32 	%r47, %r46, %r45;
	min.s32 	%r48, %r29, %r47;
	st.shared.u32 	[%r15], %r48;
	ld.shared.u32 	%r49, [%r23+4];
	ld.shared.u32 	%r50, [%r26+12];
	add.s32 	%r51, %r50, %r49;
	min.s32 	%r52, %r34, %r51;
	st.shared.u32 	[%r15+4], %r52;
	ld.shared.u32 	%r53, [%r23+12];
	ld.shared.u32 	%r54, [%r26+8];
	add.s32 	%r55, %r54, %r53;
	min.s32 	%r56, %r39, %r55;
	st.shared.u32 	[%r15+8], %r56;
	ld.shared.u32 	%r57, [%r23+12];
	ld.shared.u32 	%r58, [%r26+12];
	add.s32 	%r59, %r58, %r57;
	min.s32 	%r60, %r44, %r59;
	st.shared.u32 	[%r15+12], %r60;
	bar.sync 	0;
	ld.shared.u32 	%r61, [%r15];
	ld.shared.u32 	%r62, [%r23+16];
	ld.shared.u32 	%r63, [%r26+512];
	add.s32 	%r64, %r63, %r62;
	min.s32 	%r65, %r61, %r64;
	st.shared.u32 	[%r15], %r65;
	ld.shared.u32 	%r66, [%r15+4];
	ld.shared.u32 	%r67, [%r23+16];
	ld.shared.u32 	%r68, [%r26+516];
	add.s32 	%r69, %r68, %r67;
	min.s32 	%r70, %r66, %r69;
	st.shared.u32 	[%r15+4], %r70;
	ld.shared.u32 	%r71, [%r15+8];
	ld.shared.u32 	%r72, [%r23+24];
	ld.shared.u32 	%r73, [%r26+512];
	add.s32 	%r74, %r73, %r72;
	min.s32 	%r75, %r71, %r74;
	st.shared.u32 	[%r15+8], %r75;
	ld.shared.u32 	%r76, [%r15+12];
	ld.shared.u32 	%r77, [%r23+24];
	ld.shared.u32 	%r78, [%r26+516];
	add.s32 	%r79, %r78, %r77;
	min.s32 	%r80, %r76, %r79;
	st.shared.u32 	[%r15+12], %r80;
	ld.shared.u32 	%r81, [%r23+20];
	ld.shared.u32 	%r82, [%r26+520];
	add.s32 	%r83, %r82, %r81;
	min.s32 	%r84, %r65, %r83;
	st.shared.u32 	[%r15], %r84;
	ld.shared.u32 	%r85, [%r23+20];
	ld.shared.u32 	%r86, [%r26+524];
	add.s32 	%r87, %r86, %r85;
	min.s32 	%r88, %r70, %r87;
	st.shared.u32 	[%r15+4], %r88;
	ld.shared.u32 	%r89, [%r23+28];
	ld.shared.u32 	%r90, [%r26+520];
	add.s32 	%r91, %r90, %r89;
	min.s32 	%r92, %r75, %r91;
	st.shared.u32 	[%r15+8], %r92;
	ld.shared.u32 	%r93, [%r23+28];
	ld.shared.u32 	%r94, [%r26+524];
	add.s32 	%r95, %r94, %r93;
	min.s32 	%r96, %r80, %r95;
	st.shared.u32 	[%r15+12], %r96;
	bar.sync 	0;
	ld.shared.u32 	%r97, [%r15];
	ld.shared.u32 	%r98, [%r23+32];
	ld.shared.u32 	%r99, [%r26+1024];
	add.s32 	%r100, %r99, %r98;
	min.s32 	%r101, %r97, %r100;
	st.shared.u32 	[%r15], %r101;
	ld.shared.u32 	%r102, [%r15+4];
	ld.shared.u32 	%r103, [%r23+32];
	ld.shared.u32 	%r104, [%r26+1028];
	add.s32 	%r105, %r104, %r103;
	min.s32 	%r106, %r102, %r105;
	st.shared.u32 	[%r15+4], %r106;
	ld.shared.u32 	%r107, [%r15+8];
	ld.shared.u32 	%r108, [%r23+40];
	ld.shared.u32 	%r109, [%r26+1024];
	add.s32 	%r110, %r109, %r108;
	min.s32 	%r111, %r107, %r110;
	st.shared.u32 	[%r15+8], %r111;
	ld.shared.u32 	%r112, [%r15+12];
	ld.shared.u32 	%r113, [%r23+40];
	ld.shared.u32 	%r114, [%r26+1028];
	add.s32 	%r115, %r114, %r113;
	min.s32 	%r116, %r112, %r115;
	st.shared.u32 	[%r15+12], %r116;
	ld.shared.u32 	%r117, [%r23+36];
	ld.shared.u32 	%r118, [%r26+1032];
	add.s32 	%r119, %r118, %r117;
	min.s32 	%r120, %r101, %r119;
	st.shared.u32 	[%r15], %r120;
	ld.shared.u32 	%r121, [%r23+36];
	ld.shared.u32 	%r122, [%r26+1036];
	add.s32 	%r123, %r122, %r121;
	min.s32 	%r124, %r106, %r123;
	st.shared.u32 	[%r15+4], %r124;
	ld.shared.u32 	%r125, [%r23+44];
	ld.shared.u32 	%r126, [%r26+1032];
	add.s32 	%r127, %r126, %r125;
	min.s32 	%r128, %r111, %r127;
	st.shared.u32 	[%r15+8], %r128;
	ld.shared.u32 	%r129, [%r23+44];
	ld.shared.u32 	%r130, [%r26+1036];
	add.s32 	%r131, %r130, %r129;
	min.s32 	%r132, %r116, %r131;
	st.shared.u32 	[%r15+12], %r132;
	bar.sync 	0;
	ld.shared.u32 	%r133, [%r15];
	ld.shared.u32 	%r134, [%r23+48];
	ld.shared.u32 	%r135, [%r26+1536];
	add.s32 	%r136, %r135, %r134;
	min.s32 	%r137, %r133, %r136;
	st.shared.u32 	[%r15], %r137;
	ld.shared.u32 	%r138, [%r15+4];
	ld.shared.u32 	%r139, [%r23+48];
	ld.shared.u32 	%r140, [%r26+1540];
	add.s32 	%r141, %r140, %r139;
	min.s32 	%r142, %r138, %r141;
	st.shared.u32 	[%r15+4], %r142;
	ld.shared.u32 	%r143, [%r15+8];
	ld.shared.u32 	%r144, [%r23+56];
	ld.shared.u32 	%r145, [%r26+1536];
	add.s32 	%r146, %r145, %r144;
	min.s32 	%r147, %r143, %r146;
	st.shared.u32 	[%r15+8], %r147;
	ld.shared.u32 	%r148, [%r15+12];
	ld.shared.u32 	%r149, [%r23+56];
	ld.shared.u32 	%r150, [%r26+1540];
	add.s32 	%r151, %r150, %r149;
	min.s32 	%r152, %r148, %r151;
	st.shared.u32 	[%r15+12], %r152;
	ld.shared.u32 	%r153, [%r23+52];
	ld.shared.u32 	%r154, [%r26+1544];
	add.s32 	%r155, %r154, %r153;
	min.s32 	%r156, %r137, %r155;
	st.shared.u32 	[%r15], %r156;
	ld.shared.u32 	%r157, [%r23+52];
	ld.shared.u32 	%r158, [%r26+1548];
	add.s32 	%r159, %r158, %r157;
	min.s32 	%r160, %r142, %r159;
	st.shared.u32 	[%r15+4], %r160;
	ld.shared.u32 	%r161, [%r23+60];
	ld.shared.u32 	%r162, [%r26+1544];
	add.s32 	%r163, %r162, %r161;
	min.s32 	%r164, %r147, %r163;
	st.shared.u32 	[%r15+8], %r164;
	ld.shared.u32 	%r165, [%r23+60];
	ld.shared.u32 	%r166, [%r26+1548];
	add.s32 	%r167, %r166, %r165;
	min.s32 	%r168, %r152, %r167;
	st.shared.u32 	[%r15+12], %r168;
	bar.sync 	0;
	ld.shared.u32 	%r169, [%r15];
	ld.shared.u32 	%r170, [%r23+64];
	ld.shared.u32 	%r171, [%r26+2048];
	add.s32 	%r172, %r171, %r170;
	min.s32 	%r173, %r169, %r172;
	st.shared.u32 	[%r15], %r173;
	ld.shared.u32 	%r174, [%r15+4];
	ld.shared.u32 	%r175, [%r23+64];
	ld.shared.u32 	%r176, [%r26+2052];
	add.s32 	%r177, %r176, %r175;
	min.s32 	%r178, %r174, %r177;
	st.shared.u32 	[%r15+4], %r178;
	ld.shared.u32 	%r179, [%r15+8];
	ld.shared.u32 	%r180, [%r23+72];
	ld.shared.u32 	%r181, [%r26+2048];
	add.s32 	%r182, %r181, %r180;
	min.s32 	%r183, %r179, %r182;
	st.shared.u32 	[%r15+8], %r183;
	ld.shared.u32 	%r184, [%r15+12];
	ld.shared.u32 	%r185, [%r23+72];
	ld.shared.u32 	%r186, [%r26+2052];
	add.s32 	%r187, %r186, %r185;
	min.s32 	%r188, %r184, %r187;
	st.shared.u32 	[%r15+12], %r188;
	ld.shared.u32 	%r189, [%r23+68];
	ld.shared.u32 	%r190, [%r26+2056];
	add.s32 	%r191, %r190, %r189;
	min.s32 	%r192, %r173, %r191;
	st.shared.u32 	[%r15], %r192;
	ld.shared.u32 	%r193, [%r23+68];
	ld.shared.u32 	%r194, [%r26+2060];
	add.s32 	%r195, %r194, %r193;
	min.s32 	%r196, %r178, %r195;
	st.shared.u32 	[%r15+4], %r196;
	ld.shared.u32 	%r197, [%r23+76];
	ld.shared.u32 	%r198, [%r26+2056];
	add.s32 	%r199, %r198, %r197;
	min.s32 	%r200, %r183, %r199;
	st.shared.u32 	[%r15+8], %r200;
	ld.shared.u32 	%r201, [%r23+76];
	ld.shared.u32 	%r202, [%r26+2060];
	add.s32 	%r203, %r202, %r201;
	min.s32 	%r204, %r188, %r203;
	st.shared.u32 	[%r15+12], %r204;
	bar.sync 	0;
	ld.shared.u32 	%r205, [%r15];
	ld.shared.u32 	%r206, [%r23+80];
	ld.shared.u32 	%r207, [%r26+2560];
	add.s32 	%r208, %r207, %r206;
	min.s32 	%r209, %r205, %r208;
	st.shared.u32 	[%r15], %r209;
	ld.shared.u32 	%r210, [%r15+4];
	ld.shared.u32 	%r211, [%r23+80];
	ld.shared.u32 	%r212, [%r26+2564];
	add.s32 	%r213, %r212, %r211;
	min.s32 	%r214, %r210, %r213;
	st.shared.u32 	[%r15+4], %r214;
	ld.shared.u32 	%r215, [%r15+8];
	ld.shared.u32 	%r216, [%r23+88];
	ld.shared.u32 	%r217, [%r26+2560];
	add.s32 	%r218, %r217, %r216;
	min.s32 	%r219, %r215, %r218;
	st.shared.u32 	[%r15+8], %r219;
	ld.shared.u32 	%r220, [%r15+12];
	ld.shared.u32 	%r221, [%r23+88];
	ld.shared.u32 	%r222, [%r26+2564];
	add.s32 	%r223, %r222, %r221;
	min.s32 	%r224, %r220, %r223;
	st.shared.u32 	[%r15+12], %r224;
	ld.shared.u32 	%r225, [%r23+84];
	ld.shared.u32 	%r226, [%r26+2568];
	add.s32 	%r227, %r226, %r225;
	min.s32 	%r228, %r209, %r227;
	st.shared.u32 	[%r15], %r228;
	ld.shared.u32 	%r229, [%r23+84];
	ld.shared.u32 	%r230, [%r26+2572];
	add.s32 	%r231, %r230, %r229;
	min.s32 	%r232, %r214, %r231;
	st.shared.u32 	[%r15+4], %r232;
	ld.shared.u32 	%r233, [%r23+92];
	ld.shared.u32 	%r234, [%r26+2568];
	add.s32 	%r235, %r234, %r233;
	min.s32 	%r236, %r219, %r235;
	st.shared.u32 	[%r15+8], %r236;
	ld.shared.u32 	%r237, [%r23+92];
	ld.shared.u32 	%r238, [%r26+2572];
	add.s32 	%r239, %r238, %r237;
	min.s32 	%r240, %r224, %r239;
	st.shared.u32 	[%r15+12], %r240;
	bar.sync 	0;
	ld.shared.u32 	%r241, [%r15];
	ld.shared.u32 	%r242, [%r23+96];
	ld.shared.u32 	%r243, [%r26+3072];
	add.s32 	%r244, %r243, %r242;
	min.s32 	%r245, %r241, %r244;
	st.shared.u32 	[%r15], %r245;
	ld.shared.u32 	%r246, [%r15+4];
	ld.shared.u32 	%r247, [%r23+96];
	ld.shared.u32 	%r248, [%r26+3076];
	add.s32 	%r249, %r248, %r247;
	min.s32 	%r250, %r246, %r249;
	st.shared.u32 	[%r15+4], %r250;
	ld.shared.u32 	%r251, [%r15+8];
	ld.shared.u32 	%r252, [%r23+104];
	ld.shared.u32 	%r253, [%r26+3072];
	add.s32 	%r254, %r253, %r252;
	min.s32 	%r255, %r251, %r254;
	st.shared.u32 	[%r15+8], %r255;
	ld.shared.u32 	%r256, [%r15+12];
	ld.shared.u32 	%r257, [%r23+104];
	ld.shared.u32 	%r258, [%r26+3076];
	add.s32 	%r259, %r258, %r257;
	min.s32 	%r260, %r256, %r259;
	st.shared.u32 	[%r15+12], %r260;
	ld.shared.u32 	%r261, [%r23+100];
	ld.shared.u32 	%r262, [%r26+3080];
	add.s32 	%r263, %r262, %r261;
	min.s32 	%r264, %r245, %r263;
	st.shared.u32 	[%r15], %r264;
	ld.shared.u32 	%r265, [%r23+100];
	ld.shared.u32 	%r266, [%r26+3084];
	add.s32 	%r267, %r266, %r265;
	min.s32 	%r268, %r250, %r267;
	st.shared.u32 	[%r15+4], %r268;
	ld.shared.u32 	%r269, [%r23+108];
	ld.shared.u32 	%r270, [%r26+3080];
	add.s32 	%r271, %r270, %r269;
	min.s32 	%r272, %r255, %r271;
	st.shared.u32 	[%r15+8], %r272;
	ld.shared.u32 	%r273, [%r23+108];
	ld.shared.u32 	%r274, [%r26+3084];
	add.s32 	%r275, %r274, %r273;
	min.s32 	%r276, %r260, %r275;
	st.shared.u32 	[%r15+12], %r276;
	bar.sync 	0;
	ld.shared.u32 	%r277, [%r15];
	ld.shared.u32 	%r278, [%r23+112];
	ld.shared.u32 	%r279, [%r26+3584];
	add.s32 	%r280, %r279, %r278;
	min.s32 	%r281, %r277, %r280;
	st.shared.u32 	[%r15], %r281;
	ld.shared.u32 	%r282, [%r15+4];
	ld.shared.u32 	%r283, [%r23+112];
	ld.shared.u32 	%r284, [%r26+3588];
	add.s32 	%r285, %r284, %r283;
	min.s32 	%r286, %r282, %r285;
	st.shared.u32 	[%r15+4], %r286;
	ld.shared.u32 	%r287, [%r15+8];
	ld.shared.u32 	%r288, [%r23+120];
	ld.shared.u32 	%r289, [%r26+3584];
	add.s32 	%r290, %r289, %r288;
	min.s32 	%r291, %r287, %r290;
	st.shared.u32 	[%r15+8], %r291;
	ld.shared.u32 	%r292, [%r15+12];
	ld.shared.u32 	%r293, [%r23+120];
	ld.shared.u32 	%r294, [%r26+3588];
	add.s32 	%r295, %r294, %r293;
	min.s32 	%r296, %r292, %r295;
	st.shared.u32 	[%r15+12], %r296;
	ld.shared.u32 	%r297, [%r23+116];
	ld.shared.u32 	%r298, [%r26+3592];
	add.s32 	%r299, %r298, %r297;
	min.s32 	%r300, %r281, %r299;
	st.shared.u32 	[%r15], %r300;
	ld.shared.u32 	%r301, [%r23+116];
	ld.shared.u32 	%r302, [%r26+3596];
	add.s32 	%r303, %r302, %r301;
	min.s32 	%r304, %r286, %r303;
	st.shared.u32 	[%r15+4], %r304;
	ld.shared.u32 	%r305, [%r23+124];
	ld.shared.u32 	%r306, [%r26+3592];
	add.s32 	%r307, %r306, %r305;
	min.s32 	%r308, %r291, %r307;
	st.shared.u32 	[%r15+8], %r308;
	ld.shared.u32 	%r309, [%r23+124];
	ld.shared.u32 	%r310, [%r26+3596];
	add.s32 	%r311, %r310, %r309;
	min.s32 	%r312, %r296, %r311;
	st.shared.u32 	[%r15+12], %r312;
	bar.sync 	0;
	ld.shared.u32 	%r313, [%r15];
	ld.shared.u32 	%r314, [%r23+128];
	ld.shared.u32 	%r315, [%r26+4096];
	add.s32 	%r316, %r315, %r314;
	min.s32 	%r317, %r313, %r316;
	st.shared.u32 	[%r15], %r317;
	ld.shared.u32 	%r318, [%r15+4];
	ld.shared.u32 	%r319, [%r23+128];
	ld.shared.u32 	%r320, [%r26+4100];
	add.s32 	%r321, %r320, %r319;
	min.s32 	%r322, %r318, %r321;
	st.shared.u32 	[%r15+4], %r322;
	ld.shared.u32 	%r323, [%r15+8];
	ld.shared.u32 	%r324, [%r23+136];
	ld.shared.u32 	%r325, [%r26+4096];
	add.s32 	%r326, %r325, %r324;
	min.s32 	%r327, %r323, %r326;
	st.shared.u32 	[%r15+8], %r327;
	ld.shared.u32 	%r328, [%r15+12];
	ld.shared.u32 	%r329, [%r23+136];
	ld.shared.u32 	%r330, [%r26+4100];
	add.s32 	%r331, %r330, %r329;
	min.s32 	%r332, %r328, %r331;
	st.shared.u32 	[%r15+12], %r332;
	ld.shared.u32 	%r333, [%r23+132];
	ld.shared.u32 	%r334, [%r26+4104];
	add.s32 	%r335, %r334, %r333;
	min.s32 	%r336, %r317, %r335;
	st.shared.u32 	[%r15], %r336;
	ld.shared.u32 	%r337, [%r23+132];
	ld.shared.u32 	%r338, [%r26+4108];
	add.s32 	%r339, %r338, %r337;
	min.s32 	%r340, %r322, %r339;
	st.shared.u32 	[%r15+4], %r340;
	ld.shared.u32 	%r341, [%r23+140];
	ld.shared.u32 	%r342, [%r26+4104];
	add.s32 	%r343, %r342, %r341;
	min.s32 	%r344, %r327, %r343;
	st.shared.u32 	[%r15+8], %r344;
	ld.shared.u32 	%r345, [%r23+140];
	ld.shared.u32 	%r346, [%r26+4108];
	add.s32 	%r347, %r346, %r345;
	min.s32 	%r348, %r332, %r347;
	st.shared.u32 	[%r15+12], %r348;
	bar.sync 	0;
	ld.shared.u32 	%r349, [%r15];
	ld.shared.u32 	%r350, [%r23+144];
	ld.shared.u32 	%r351, [%r26+4608];
	add.s32 	%r352, %r351, %r350;
	min.s32 	%r353, %r349, %r352;
	st.shared.u32 	[%r15], %r353;
	ld.shared.u32 	%r354, [%r15+4];
	ld.shared.u32 	%r355, [%r23+144];
	ld.shared.u32 	%r356, [%r26+4612];
	add.s32 	%r357, %r356, %r355;
	min.s32 	%r358, %r354, %r357;
	st.shared.u32 	[%r15+4], %r358;
	ld.shared.u32 	%r359, [%r15+8];
	ld.shared.u32 	%r360, [%r23+152];
	ld.shared.u32 	%r361, [%r26+4608];
	add.s32 	%r362, %r361, %r360;
	min.s32 	%r363, %r359, %r362;
	st.shared.u32 	[%r15+8], %r363;
	ld.shared.u32 	%r364, [%r15+12];
	ld.shared.u32 	%r365, [%r23+152];
	ld.shared.u32 	%r366, [%r26+4612];
	add.s32 	%r367, %r366, %r365;
	min.s32 	%r368, %r364, %r367;
	st.shared.u32 	[%r15+12], %r368;
	ld.shared.u32 	%r369, [%r23+148];
	ld.shared.u32 	%r370, [%r26+4616];
	add.s32 	%r371, %r370, %r369;
	min.s32 	%r372, %r353, %r371;
	st.shared.u32 	[%r15], %r372;
	ld.shared.u32 	%r373, [%r23+148];
	ld.shared.u32 	%r374, [%r26+4620];
	add.s32 	%r375, %r374, %r373;
	min.s32 	%r376, %r358, %r375;
	st.shared.u32 	[%r15+4], %r376;
	ld.shared.u32 	%r377, [%r23+156];
	ld.shared.u32 	%r378, [%r26+4616];
	add.s32 	%r379, %r378, %r377;
	min.s32 	%r380, %r363, %r379;
	st.shared.u32 	[%r15+8], %r380;
	ld.shared.u32 	%r381, [%r23+156];
	ld.shared.u32 	%r382, [%r26+4620];
	add.s32 	%r383, %r382, %r381;
	min.s32 	%r384, %r368, %r383;
	st.shared.u32 	[%r15+12], %r384;
	bar.sync 	0;
	ld.shared.u32 	%r385, [%r15];
	ld.shared.u32 	%r386, [%r23+160];
	ld.shared.u32 	%r387, [%r26+5120];
	add.s32 	%r388, %r387, %r386;
	min.s32 	%r389, %r385, %r388;
	st.shared.u32 	[%r15], %r389;
	ld.shared.u32 	%r390, [%r15+4];
	ld.shared.u32 	%r391, [%r23+160];
	ld.shared.u32 	%r392, [%r26+5124];
	add.s32 	%r393, %r392, %r391;
	min.s32 	%r394, %r390, %r393;
	st.shared.u32 	[%r15+4], %r394;
	ld.shared.u32 	%r395, [%r15+8];
	ld.shared.u32 	%r396, [%r23+168];
	ld.shared.u32 	%r397, [%r26+5120];
	add.s32 	%r398, %r397, %r396;
	min.s32 	%r399, %r395, %r398;
	st.shared.u32 	[%r15+8], %r399;
	ld.shared.u32 	%r400, [%r15+12];
	ld.shared.u32 	%r401, [%r23+168];
	ld.shared.u32 	%r402, [%r26+5124];
	add.s32 	%r403, %r402, %r401;
	min.s32 	%r404, %r400, %r403;
	st.shared.u32 	[%r15+12], %r404;
	ld.shared.u32 	%r405, [%r23+164];
	ld.shared.u32 	%r406, [%r26+5128];
	add.s32 	%r407, %r406, %r405;
	min.s32 	%r408, %r389, %r407;
	st.shared.u32 	[%r15], %r408;
	ld.shared.u32 	%r409, [%r23+164];
	ld.shared.u32 	%r410, [%r26+5132];
	add.s32 	%r411, %r410, %r409;
	min.s32 	%r412, %r394, %r411;
	st.shared.u32 	[%r15+4], %r412;
	ld.shared.u32 	%r413, [%r23+172];
	ld.shared.u32 	%r414, [%r26+5128];
	add.s32 	%r415, %r414, %r413;
	min.s32 	%r416, %r399, %r415;
	st.shared.u32 	[%r15+8], %r416;
	ld.shared.u32 	%r417, [%r23+172];
	ld.shared.u32 	%r418, [%r26+5132];
	add.s32 	%r419, %r418, %r417;
	min.s32 	%r420, %r404, %r419;
	st.shared.u32 	[%r15+12], %r420;
	bar.sync 	0;
	ld.shared.u32 	%r421, [%r15];
	ld.shared.u32 	%r422, [%r23+176];
	ld.shared.u32 	%r423, [%r26+5632];
	add.s32 	%r424, %r423, %r422;
	min.s32 	%r425, %r421, %r424;
	st.shared.u32 	[%r15], %r425;
	ld.shared.u32 	%r426, [%r15+4];
	ld.shared.u32 	%r427, [%r23+176];
	ld.shared.u32 	%r428, [%r26+5636];
	add.s32 	%r429, %r428, %r427;
	min.s32 	%r430, %r426, %r429;
	st.shared.u32 	[%r15+4], %r430;
	ld.shared.u32 	%r431, [%r15+8];
	ld.shared.u32 	%r432, [%r23+184];
	ld.shared.u32 	%r433, [%r26+5632];
	add.s32 	%r434, %r433, %r432;
	min.s32 	%r435, %r431, %r434;
	st.shared.u32 	[%r15+8], %r435;
	ld.shared.u32 	%r436, [%r15+12];
	ld.shared.u32 	%r437, [%r23+184];
	ld.shared.u32 	%r438, [%r26+5636];
	add.s32 	%r439, %r438, %r437;
	min.s32 	%r440, %r436, %r439;
	st.shared.u32 	[%r15+12], %r440;
	ld.shared.u32 	%r441, [%r23+180];
	ld.shared.u32 	%r442, [%r26+5640];
	add.s32 	%r443, %r442, %r441;
	min.s32 	%r444, %r425, %r443;
	st.shared.u32 	[%r15], %r444;
	ld.shared.u32 	%r445, [%r23+180];
	ld.shared.u32 	%r446, [%r26+5644];
	add.s32 	%r447, %r446, %r445;
	min.s32 	%r448, %r430, %r447;
	st.shared.u32 	[%r15+4], %r448;
	ld.shared.u32 	%r449, [%r23+188];
	ld.shared.u32 	%r450, [%r26+5640];
	add.s32 	%r451, %r450, %r449;
	min.s32 	%r452, %r435, %r451;
	st.shared.u32 	[%r15+8], %r452;
	ld.shared.u32 	%r453, [%r23+188];
	ld.shared.u32 	%r454, [%r26+5644];
	add.s32 	%r455, %r454, %r453;
	min.s32 	%r456, %r440, %r455;
	st.shared.u32 	[%r15+12], %r456;
	bar.sync 	0;
	ld.shared.u32 	%r457, [%r15];
	ld.shared.u32 	%r458, [%r23+192];
	ld.shared.u32 	%r459, [%r26+6144];
	add.s32 	%r460, %r459, %r458;
	min.s32 	%r461, %r457, %r460;
	st.shared.u32 	[%r15], %r461;
	ld.shared.u32 	%r462, [%r15+4];
	ld.shared.u32 	%r463, [%r23+192];
	ld.shared.u32 	%r464, [%r26+6148];
	add.s32 	%r465, %r464, %r463;
	min.s32 	%r466, %r462, %r465;
	st.shared.u32 	[%r15+4], %r466;
	ld.shared.u32 	%r467, [%r15+8];
	ld.shared.u32 	%r468, [%r23+200];
	ld.shared.u32 	%r469, [%r26+6144];
	add.s32 	%r470, %r469, %r468;
	min.s32 	%r471, %r467, %r470;
	st.shared.u32 	[%r15+8], %r471;
	ld.shared.u32 	%r472, [%r15+12];
	ld.shared.u32 	%r473, [%r23+200];
	ld.shared.u32 	%r474, [%r26+6148];
	add.s32 	%r475, %r474, %r473;
	min.s32 	%r476, %r472, %r475;
	st.shared.u32 	[%r15+12], %r476;
	ld.shared.u32 	%r477, [%r23+196];
	ld.shared.u32 	%r478, [%r26+6152];
	add.s32 	%r479, %r478, %r477;
	min.s32 	%r480, %r461, %r479;
	st.shared.u32 	[%r15], %r480;
	ld.shared.u32 	%r481, [%r23+196];
	ld.shared.u32 	%r482, [%r26+6156];
	add.s32 	%r483, %r482, %r481;
	min.s32 	%r484, %r466, %r483;
	st.shared.u32 	[%r15+4], %r484;
	ld.shared.u32 	%r485, [%r23+204];
	ld.shared.u32 	%r486, [%r26+6152];
	add.s32 	%r487, %r486, %r485;
	min.s32 	%r488, %r471, %r487;
	st.shared.u32 	[%r15+8], %r488;
	ld.shared.u32 	%r489, [%r23+204];
	ld.shared.u32 	%r490, [%r26+6156];
	add.s32 	%r491, %r490, %r489;
	min.s32 	%r492, %r476, %r491;
	st.shared.u32 	[%r15+12], %r492;
	bar.sync 	0;
	ld.shared.u32 	%r493, [%r15];
	ld.shared.u32 	%r494, [%r23+208];
	ld.shared.u32 	%r495, [%r26+6656];
	add.s32 	%r496, %r495, %r494;
	min.s32 	%r497, %r493, %r496;
	st.shared.u32 	[%r15], %r497;
	ld.shared.u32 	%r498, [%r15+4];
	ld.shared.u32 	%r499, [%r23+208];
	ld.shared.u32 	%r500, [%r26+6660];
	add.s32 	%r501, %r500, %r499;
	min.s32 	%r502, %r498, %r501;
	st.shared.u32 	[%r15+4], %r502;
	ld.shared.u32 	%r503, [%r15+8];
	ld.shared.u32 	%r504, [%r23+216];
	ld.shared.u32 	%r505, [%r26+6656];
	add.s32 	%r506, %r505, %r504;
	min.s32 	%r507, %r503, %r506;
	st.shared.u32 	[%r15+8], %r507;
	ld.shared.u32 	%r508, [%r15+12];
	ld.shared.u32 	%r509, [%r23+216];
	ld.shared.u32 	%r510, [%r26+6660];
	add.s32 	%r511, %r510, %r509;
	min.s32 	%r512, %r508, %r511;
	st.shared.u32 	[%r15+12], %r512;
	ld.shared.u32 	%r513, [%r23+212];
	ld.shared.u32 	%r514, [%r26+6664];
	add.s32 	%r515, %r514, %r513;
	min.s32 	%r516, %r497, %r515;
	st.shared.u32 	[%r15], %r516;
	ld.shared.u32 	%r517, [%r23+212];
	ld.shared.u32 	%r518, [%r26+6668];
	add.s32 	%r519, %r518, %r517;
	min.s32 	%r520, %r502, %r519;
	st.shared.u32 	[%r15+4], %r520;
	ld.shared.u32 	%r521, [%r23+220];
	ld.shared.u32 	%r522, [%r26+6664];
	add.s32 	%r523, %r522, %r521;
	min.s32 	%r524, %r507, %r523;
	st.shared.u32 	[%r15+8], %r524;
	ld.shared.u32 	%r525, [%r23+220];
	ld.shared.u32 	%r526, [%r26+6668];
	add.s32 	%r527, %r526, %r525;
	min.s32 	%r528, %r512, %r527;
	st.shared.u32 	[%r15+12], %r528;
	bar.sync 	0;
	ld.shared.u32 	%r529, [%r15];
	ld.shared.u32 	%r530, [%r23+224];
	ld.shared.u32 	%r531, [%r26+7168];
	add.s32 	%r532, %r531, %r530;
	min.s32 	%r533, %r529, %r532;
	st.shared.u32 	[%r15], %r533;
	ld.shared.u32 	%r534, [%r15+4];
	ld.shared.u32 	%r535, [%r23+224];
	ld.shared.u32 	%r536, [%r26+7172];
	add.s32 	%r537, %r536, %r535;
	min.s32 	%r538, %r534, %r537;
	st.shared.u32 	[%r15+4], %r538;
	ld.shared.u32 	%r539, [%r15+8];
	ld.shared.u32 	%r540, [%r23+232];
	ld.shared.u32 	%r541, [%r26+7168];
	add.s32 	%r542, %r541, %r540;
	min.s32 	%r543, %r539, %r542;
	st.shared.u32 	[%r15+8], %r543;
	ld.shared.u32 	%r544, [%r15+12];
	ld.shared.u32 	%r545, [%r23+232];
	ld.shared.u32 	%r546, [%r26+7172];
	add.s32 	%r547, %r546, %r545;
	min.s32 	%r548, %r544, %r547;
	st.shared.u32 	[%r15+12], %r548;
	ld.shared.u32 	%r549, [%r23+228];
	ld.shared.u32 	%r550, [%r26+7176];
	add.s32 	%r551, %r550, %r549;
	min.s32 	%r552, %r533, %r551;
	st.shared.u32 	[%r15], %r552;
	ld.shared.u32 	%r553, [%r23+228];
	ld.shared.u32 	%r554, [%r26+7180];
	add.s32 	%r555, %r554, %r553;
	min.s32 	%r556, %r538, %r555;
	st.shared.u32 	[%r15+4], %r556;
	ld.shared.u32 	%r557, [%r23+236];
	ld.shared.u32 	%r558, [%r26+7176];
	add.s32 	%r559, %r558, %r557;
	min.s32 	%r560, %r543, %r559;
	st.shared.u32 	[%r15+8], %r560;
	ld.shared.u32 	%r561, [%r23+236];
	ld.shared.u32 	%r562, [%r26+7180];
	add.s32 	%r563, %r562, %r561;
	min.s32 	%r564, %r548, %r563;
	st.shared.u32 	[%r15+12], %r564;
	bar.sync 	0;
	ld.shared.u32 	%r565, [%r15];
	ld.shared.u32 	%r566, [%r23+240];
	ld.shared.u32 	%r567, [%r26+7680];
	add.s32 	%r568, %r567, %r566;
	min.s32 	%r569, %r565, %r568;
	st.shared.u32 	[%r15], %r569;
	ld.shared.u32 	%r570, [%r15+4];
	ld.shared.u32 	%r571, [%r23+240];
	ld.shared.u32 	%r572, [%r26+7684];
	add.s32 	%r573, %r572, %r571;
	min.s32 	%r574, %r570, %r573;
	st.shared.u32 	[%r15+4], %r574;
	ld.shared.u32 	%r575, [%r15+8];
	ld.shared.u32 	%r576, [%r23+248];
	ld.shared.u32 	%r577, [%r26+7680];
	add.s32 	%r578, %r577, %r576;
	min.s32 	%r579, %r575, %r578;
	st.shared.u32 	[%r15+8], %r579;
	ld.shared.u32 	%r580, [%r15+12];
	ld.shared.u32 	%r581, [%r23+248];
	ld.shared.u32 	%r582, [%r26+7684];
	add.s32 	%r583, %r582, %r581;
	min.s32 	%r584, %r580, %r583;
	st.shared.u32 	[%r15+12], %r584;
	ld.shared.u32 	%r585, [%r23+244];
	ld.shared.u32 	%r586, [%r26+7688];
	add.s32 	%r587, %r586, %r585;
	min.s32 	%r588, %r569, %r587;
	st.shared.u32 	[%r15], %r588;
	ld.shared.u32 	%r589, [%r23+244];
	ld.shared.u32 	%r590, [%r26+7692];
	add.s32 	%r591, %r590, %r589;
	min.s32 	%r592, %r574, %r591;
	st.shared.u32 	[%r15+4], %r592;
	ld.shared.u32 	%r593, [%r23+252];
	ld.shared.u32 	%r594, [%r26+7688];
	add.s32 	%r595, %r594, %r593;
	min.s32 	%r596, %r579, %r595;
	st.shared.u32 	[%r15+8], %r596;
	ld.shared.u32 	%r597, [%r23+252];
	ld.shared.u32 	%r598, [%r26+7692];
	add.s32 	%r599, %r598, %r597;
	min.s32 	%r600, %r584, %r599;
	st.shared.u32 	[%r15+12], %r600;
	bar.sync 	0;
	ld.shared.u32 	%r601, [%r15];
	ld.shared.u32 	%r602, [%r23+256];
	ld.shared.u32 	%r603, [%r26+8192];
	add.s32 	%r604, %r603, %r602;
	min.s32 	%r605, %r601, %r604;
	st.shared.u32 	[%r15], %r605;
	ld.shared.u32 	%r606, [%r15+4];
	ld.shared.u32 	%r607, [%r23+256];
	ld.shared.u32 	%r608, [%r26+8196];
	add.s32 	%r609, %r608, %r607;
	min.s32 	%r610, %r606, %r609;
	st.shared.u32 	[%r15+4], %r610;
	ld.shared.u32 	%r611, [%r15+8];
	ld.shared.u32 	%r612, [%r23+264];
	ld.shared.u32 	%r613, [%r26+8192];
	add.s32 	%r614, %r613, %r612;
	min.s32 	%r615, %r611, %r614;
	st.shared.u32 	[%r15+8], %r615;
	ld.shared.u32 	%r616, [%r15+12];
	ld.shared.u32 	%r617, [%r23+264];
	ld.shared.u32 	%r618, [%r26+8196];
	add.s32 	%r619, %r618, %r617;
	min.s32 	%r620, %r616, %r619;
	st.shared.u32 	[%r15+12], %r620;
	ld.shared.u32 	%r621, [%r23+260];
	ld.shared.u32 	%r622, [%r26+8200];
	add.s32 	%r623, %r622, %r621;
	min.s32 	%r624, %r605, %r623;
	st.shared.u32 	[%r15], %r624;
	ld.shared.u32 	%r625, [%r23+260];
	ld.shared.u32 	%r626, [%r26+8204];
	add.s32 	%r627, %r626, %r625;
	min.s32 	%r628, %r610, %r627;
	st.shared.u32 	[%r15+4], %r628;
	ld.shared.u32 	%r629, [%r23+268];
	ld.shared.u32 	%r630, [%r26+8200];
	add.s32 	%r631, %r630, %r629;
	min.s32 	%r632, %r615, %r631;
	st.shared.u32 	[%r15+8], %r632;
	ld.shared.u32 	%r633, [%r23+268];
	ld.shared.u32 	%r634, [%r26+8204];
	add.s32 	%r635, %r634, %r633;
	min.s32 	%r636, %r620, %r635;
	st.shared.u32 	[%r15+12], %r636;
	bar.sync 	0;
	ld.shared.u32 	%r637, [%r15];
	ld.shared.u32 	%r638, [%r23+272];
	ld.shared.u32 	%r639, [%r26+8704];
	add.s32 	%r640, %r639, %r638;
	min.s32 	%r641, %r637, %r640;
	st.shared.u32 	[%r15], %r641;
	ld.shared.u32 	%r642, [%r15+4];
	ld.shared.u32 	%r643, [%r23+272];
	ld.shared.u32 	%r644, [%r26+8708];
	add.s32 	%r645, %r644, %r643;
	min.s32 	%r646, %r642, %r645;
	st.shared.u32 	[%r15+4], %r646;
	ld.shared.u32 	%r647, [%r15+8];
	ld.shared.u32 	%r648, [%r23+280];
	ld.shared.u32 	%r649, [%r26+8704];
	add.s32 	%r650, %r649, %r648;
	min.s32 	%r651, %r647, %r650;
	st.shared.u32 	[%r15+8], %r651;
	ld.shared.u32 	%r652, [%r15+12];
	ld.shared.u32 	%r653, [%r23+280];
	ld.shared.u32 	%r654, [%r26+8708];
	add.s32 	%r655, %r654, %r653;
	min.s32 	%r656, %r652, %r655;
	st.shared.u32 	[%r15+12], %r656;
	ld.shared.u32 	%r657, [%r23+276];
	ld.shared.u32 	%r658, [%r26+8712];
	add.s32 	%r659, %r658, %r657;
	min.s32 	%r660, %r641, %r659;
	st.shared.u32 	[%r15], %r660;
	ld.shared.u32 	%r661, [%r23+276];
	ld.shared.u32 	%r662, [%r26+8716];
	add.s32 	%r663, %r662, %r661;
	min.s32 	%r664, %r646, %r663;
	st.shared.u32 	[%r15+4], %r664;
	ld.shared.u32 	%r665, [%r23+284];
	ld.shared.u32 	%r666, [%r26+8712];
	add.s32 	%r667, %r666, %r665;
	min.s32 	%r668, %r651, %r667;
	st.shared.u32 	[%r15+8], %r668;
	ld.shared.u32 	%r669, [%r23+284];
	ld.shared.u32 	%r670, [%r26+8716];
	add.s32 	%r671, %r670, %r669;
	min.s32 	%r672, %r656, %r671;
	st.shared.u32 	[%r15+12], %r672;
	bar.sync 	0;
	ld.shared.u32 	%r673, [%r15];
	ld.shared.u32 	%r674, [%r23+288];
	ld.shared.u32 	%r675, [%r26+9216];
	add.s32 	%r676, %r675, %r674;
	min.s32 	%r677, %r673, %r676;
	st.shared.u32 	[%r15], %r677;
	ld.shared.u32 	%r678, [%r15+4];
	ld.shared.u32 	%r679, [%r23+288];
	ld.shared.u32 	%r680, [%r26+9220];
	add.s32 	%r681, %r680, %r679;
	min.s32 	%r682, %r678, %r681;
	st.shared.u32 	[%r15+4], %r682;
	ld.shared.u32 	%r683, [%r15+8];
	ld.shared.u32 	%r684, [%r23+296];
	ld.shared.u32 	%r685, [%r26+9216];
	add.s32 	%r686, %r685, %r684;
	min.s32 	%r687, %r683, %r686;
	st.shared.u32 	[%r15+8], %r687;
	ld.shared.u32 	%r688, [%r15+12];
	ld.shared.u32 	%r689, [%r23+296];
	ld.shared.u32 	%r690, [%r26+9220];
	add.s32 	%r691, %r690, %r689;
	min.s32 	%r692, %r688, %r691;
	st.shared.u32 	[%r15+12], %r692;
	ld.shared.u32 	%r693, [%r23+292];
	ld.shared.u32 	%r694, [%r26+9224];
	add.s32 	%r695, %r694, %r693;
	min.s32 	%r696, %r677, %r695;
	st.shared.u32 	[%r15], %r696;
	ld.shared.u32 	%r697, [%r23+292];
	ld.shared.u32 	%r698, [%r26+9228];
	add.s32 	%r699, %r698, %r697;
	min.s32 	%r700, %r682, %r699;
	st.shared.u32 	[%r15+4], %r700;
	ld.shared.u32 	%r701, [%r23+300];
	ld.shared.u32 	%r702, [%r26+9224];
	add.s32 	%r703, %r702, %r701;
	min.s32 	%r704, %r687, %r703;
	st.shared.u32 	[%r15+8], %r704;
	ld.shared.u32 	%r705, [%r23+300];
	ld.shared.u32 	%r706, [%r26+9228];
	add.s32 	%r707, %r706, %r705;
	min.s32 	%r708, %r692, %r707;
	st.shared.u32 	[%r15+12], %r708;
	bar.sync 	0;
	ld.shared.u32 	%r709, [%r15];
	ld.shared.u32 	%r710, [%r23+304];
	ld.shared.u32 	%r711, [%r26+9728];
	add.s32 	%r712, %r711, %r710;
	min.s32 	%r713, %r709, %r712;
	st.shared.u32 	[%r15], %r713;
	ld.shared.u32 	%r714, [%r15+4];
	ld.shared.u32 	%r715, [%r23+304];
	ld.shared.u32 	%r716, [%r26+9732];
	add.s32 	%r717, %r716, %r715;
	min.s32 	%r718, %r714, %r717;
	st.shared.u32 	[%r15+4], %r718;
	ld.shared.u32 	%r719, [%r15+8];
	ld.shared.u32 	%r720, [%r23+312];
	ld.shared.u32 	%r721, [%r26+9728];
	add.s32 	%r722, %r721, %r720;
	min.s32 	%r723, %r719, %r722;
	st.shared.u32 	[%r15+8], %r723;
	ld.shared.u32 	%r724, [%r15+12];
	ld.shared.u32 	%r725, [%r23+312];
	ld.shared.u32 	%r726, [%r26+9732];
	add.s32 	%r727, %r726, %r725;
	min.s32 	%r728, %r724, %r727;
	st.shared.u32 	[%r15+12], %r728;
	ld.shared.u32 	%r729, [%r23+308];
	ld.shared.u32 	%r730, [%r26+9736];
	add.s32 	%r731, %r730, %r729;
	min.s32 	%r732, %r713, %r731;
	st.shared.u32 	[%r15], %r732;
	ld.shared.u32 	%r733, [%r23+308];
	ld.shared.u32 	%r734, [%r26+9740];
	add.s32 	%r735, %r734, %r733;
	min.s32 	%r736, %r718, %r735;
	st.shared.u32 	[%r15+4], %r736;
	ld.shared.u32 	%r737, [%r23+316];
	ld.shared.u32 	%r738, [%r26+9736];
	add.s32 	%r739, %r738, %r737;
	min.s32 	%r740, %r723, %r739;
	st.shared.u32 	[%r15+8], %r740;
	ld.shared.u32 	%r741, [%r23+316];
	ld.shared.u32 	%r742, [%r26+9740];
	add.s32 	%r743, %r742, %r741;
	min.s32 	%r744, %r728, %r743;
	st.shared.u32 	[%r15+12], %r744;
	bar.sync 	0;
	ld.shared.u32 	%r745, [%r15];
	ld.shared.u32 	%r746, [%r23+320];
	ld.shared.u32 	%r747, [%r26+10240];
	add.s32 	%r748, %r747, %r746;
	min.s32 	%r749, %r745, %r748;
	st.shared.u32 	[%r15], %r749;
	ld.shared.u32 	%r750, [%r15+4];
	ld.shared.u32 	%r751, [%r23+320];
	ld.shared.u32 	%r752, [%r26+10244];
	add.s32 	%r753, %r752, %r751;
	min.s32 	%r754, %r750, %r753;
	st.shared.u32 	[%r15+4], %r754;
	ld.shared.u32 	%r755, [%r15+8];
	ld.shared.u32 	%r756, [%r23+328];
	ld.shared.u32 	%r757, [%r26+10240];
	add.s32 	%r758, %r757, %r756;
	min.s32 	%r759, %r755, %r758;
	st.shared.u32 	[%r15+8], %r759;
	ld.shared.u32 	%r760, [%r15+12];
	ld.shared.u32 	%r761, [%r23+328];
	ld.shared.u32 	%r762, [%r26+10244];
	add.s32 	%r763, %r762, %r761;
	min.s32 	%r764, %r760, %r763;
	st.shared.u32 	[%r15+12], %r764;
	ld.shared.u32 	%r765, [%r23+324];
	ld.shared.u32 	%r766, [%r26+10248];
	add.s32 	%r767, %r766, %r765;
	min.s32 	%r768, %r749, %r767;
	st.shared.u32 	[%r15], %r768;
	ld.shared.u32 	%r769, [%r23+324];
	ld.shared.u32 	%r770, [%r26+10252];
	add.s32 	%r771, %r770, %r769;
	min.s32 	%r772, %r754, %r771;
	st.shared.u32 	[%r15+4], %r772;
	ld.shared.u32 	%r773, [%r23+332];
	ld.shared.u32 	%r774, [%r26+10248];
	add.s32 	%r775, %r774, %r773;
	min.s32 	%r776, %r759, %r775;
	st.shared.u32 	[%r15+8], %r776;
	ld.shared.u32 	%r777, [%r23+332];
	ld.shared.u32 	%r778, [%r26+10252];
	add.s32 	%r779, %r778, %r777;
	min.s32 	%r780, %r764, %r779;
	st.shared.u32 	[%r15+12], %r780;
	bar.sync 	0;
	ld.shared.u32 	%r781, [%r15];
	ld.shared.u32 	%r782, [%r23+336];
	ld.shared.u32 	%r783, [%r26+10752];
	add.s32 	%r784, %r783, %r782;
	min.s32 	%r785, %r781, %r784;
	st.shared.u32 	[%r15], %r785;
	ld.shared.u32 	%r786, [%r15+4];
	ld.shared.u32 	%r787, [%r23+336];
	ld.shared.u32 	%r788, [%r26+10756];
	add.s32 	%r789, %r788, %r787;
	min.s32 	%r790, %r786, %r789;
	st.shared.u32 	[%r15+4], %r790;
	ld.shared.u32 	%r791, [%r15+8];
	ld.shared.u32 	%r792, [%r23+344];
	ld.shared.u32 	%r793, [%r26+10752];
	add.s32 	%r794, %r793, %r792;
	min.s32 	%r795, %r791, %r794;
	st.shared.u32 	[%r15+8], %r795;
	ld.shared.u32 	%r796, [%r15+12];
	ld.shared.u32 	%r797, [%r23+344];
	ld.shared.u32 	%r798, [%r26+10756];
	add.s32 	%r799, %r798, %r797;
	min.s32 	%r800, %r796, %r799;
	st.shared.u32 	[%r15+12], %r800;
	ld.shared.u32 	%r801, [%r23+340];
	ld.shared.u32 	%r802, [%r26+10760];
	add.s32 	%r803, %r802, %r801;
	min.s32 	%r804, %r785, %r803;
	st.shared.u32 	[%r15], %r804;
	ld.shared.u32 	%r805, [%r23+340];
	ld.shared.u32 	%r806, [%r26+10764];
	add.s32 	%r807, %r806, %r805;
	min.s32 	%r808, %r790, %r807;
	st.shared.u32 	[%r15+4], %r808;
	ld.shared.u32 	%r809, [%r23+348];
	ld.shared.u32 	%r810, [%r26+10760];
	add.s32 	%r811, %r810, %r809;
	min.s32 	%r812, %r795, %r811;
	st.shared.u32 	[%r15+8], %r812;
	ld.shared.u32 	%r813, [%r23+348];
	ld.shared.u32 	%r814, [%r26+10764];
	add.s32 	%r815, %r814, %r813;
	min.s32 	%r816, %r800, %r815;
	st.shared.u32 	[%r15+12], %r816;
	bar.sync 	0;
	ld.shared.u32 	%r817, [%r15];
	ld.shared.u32 	%r818, [%r23+352];
	ld.shared.u32 	%r819, [%r26+11264];
	add.s32 	%r820, %r819, %r818;
	min.s32 	%r821, %r817, %r820;
	st.shared.u32 	[%r15], %r821;
	ld.shared.u32 	%r822, [%r15+4];
	ld.shared.u32 	%r823, [%r23+352];
	ld.shared.u32 	%r824, [%r26+11268];
	add.s32 	%r825, %r824, %r823;
	min.s32 	%r826, %r822, %r825;
	st.shared.u32 	[%r15+4], %r826;
	ld.shared.u32 	%r827, [%r15+8];
	ld.shared.u32 	%r828, [%r23+360];
	ld.shared.u32 	%r829, [%r26+11264];
	add.s32 	%r830, %r829, %r828;
	min.s32 	%r831, %r827, %r830;
	st.shared.u32 	[%r15+8], %r831;
	ld.shared.u32 	%r832, [%r15+12];
	ld.shared.u32 	%r833, [%r23+360];
	ld.shared.u32 	%r834, [%r26+11268];
	add.s32 	%r835, %r834, %r833;
	min.s32 	%r836, %r832, %r835;
	st.shared.u32 	[%r15+12], %r836;
	ld.shared.u32 	%r837, [%r23+356];
	ld.shared.u32 	%r838, [%r26+11272];
	add.s32 	%r839, %r838, %r837;
	min.s32 	%r840, %r821, %r839;
	st.shared.u32 	[%r15], %r840;
	ld.shared.u32 	%r841, [%r23+356];
	ld.shared.u32 	%r842, [%r26+11276];
	add.s32 	%r843, %r842, %r841;
	min.s32 	%r844, %r826, %r843;
	st.shared.u32 	[%r15+4], %r844;
	ld.shared.u32 	%r845, [%r23+364];
	ld.shared.u32 	%r846, [%r26+11272];
	add.s32 	%r847, %r846, %r845;
	min.s32 	%r848, %r831, %r847;
	st.shared.u32 	[%r15+8], %r848;
	ld.shared.u32 	%r849, [%r23+364];
	ld.shared.u32 	%r850, [%r26+11276];
	add.s32 	%r851, %r850, %r849;
	min.s32 	%r852, %r836, %r851;
	st.shared.u32 	[%r15+12], %r852;
	bar.sync 	0;
	ld.shared.u32 	%r853, [%r15];
	ld.shared.u32 	%r854, [%r23+368];
	ld.shared.u32 	%r855, [%r26+11776];
	add.s32 	%r856, %r855, %r854;
	min.s32 	%r857, %r853, %r856;
	st.shared.u32 	[%r15], %r857;
	ld.shared.u32 	%r858, [%r15+4];
	ld.shared.u32 	%r859, [%r23+368];
	ld.shared.u32 	%r860, [%r26+11780];
	add.s32 	%r861, %r860, %r859;
	min.s32 	%r862, %r858, %r861;
	st.shared.u32 	[%r15+4], %r862;
	ld.shared.u32 	%r863, [%r15+8];
	ld.shared.u32 	%r864, [%r23+376];
	ld.shared.u32 	%r865, [%r26+11776];
	add.s32 	%r866, %r865, %r864;
	min.s32 	%r867, %r863, %r866;
	st.shared.u32 	[%r15+8], %r867;
	ld.shared.u32 	%r868, [%r15+12];
	ld.shared.u32 	%r869, [%r23+376];
	ld.shared.u32 	%r870, [%r26+11780];
	add.s32 	%r871, %r870, %r869;
	min.s32 	%r872, %r868, %r871;
	st.shared.u32 	[%r15+12], %r872;
	ld.shared.u32 	%r873, [%r23+372];
	ld.shared.u32 	%r874, [%r26+11784];
	add.s32 	%r875, %r874, %r873;
	min.s32 	%r876, %r857, %r875;
	st.shared.u32 	[%r15], %r876;
	ld.shared.u32 	%r877, [%r23+372];
	ld.shared.u32 	%r878, [%r26+11788];
	add.s32 	%r879, %r878, %r877;
	min.s32 	%r880, %r862, %r879;
	st.shared.u32 	[%r15+4], %r880;
	ld.shared.u32 	%r881, [%r23+380];
	ld.shared.u32 	%r882, [%r26+11784];
	add.s32 	%r883, %r882, %r881;
	min.s32 	%r884, %r867, %r883;
	st.shared.u32 	[%r15+8], %r884;
	ld.shared.u32 	%r885, [%r23+380];
	ld.shared.u32 	%r886, [%r26+11788];
	add.s32 	%r887, %r886, %r885;
	min.s32 	%r888, %r872, %r887;
	st.shared.u32 	[%r15+12], %r888;
	bar.sync 	0;
	ld.shared.u32 	%r889, [%r15];
	ld.shared.u32 	%r890, [%r23+384];
	ld.shared.u32 	%r891, [%r26+12288];
	add.s32 	%r892, %r891, %r890;
	min.s32 	%r893, %r889, %r892;
	st.shared.u32 	[%r15], %r893;
	ld.shared.u32 	%r894, [%r15+4];
	ld.shared.u32 	%r895, [%r23+384];
	ld.shared.u32 	%r896, [%r26+12292];
	add.s32 	%r897, %r896, %r895;
	min.s32 	%r898, %r894, %r897;
	st.shared.u32 	[%r15+4], %r898;
	ld.shared.u32 	%r899, [%r15+8];
	ld.shared.u32 	%r900, [%r23+392];
	ld.shared.u32 	%r901, [%r26+12288];
	add.s32 	%r902, %r901, %r900;
	min.s32 	%r903, %r899, %r902;
	st.shared.u32 	[%r15+8], %r903;
	ld.shared.u32 	%r904, [%r15+12];
	ld.shared.u32 	%r905, [%r23+392];
	ld.shared.u32 	%r906, [%r26+12292];
	add.s32 	%r907, %r906, %r905;
	min.s32 	%r908, %r904, %r907;
	st.shared.u32 	[%r15+12], %r908;
	ld.shared.u32 	%r909, [%r23+388];
	ld.shared.u32 	%r910, [%r26+12296];
	add.s32 	%r911, %r910, %r909;
	min.s32 	%r912, %r893, %r911;
	st.shared.u32 	[%r15], %r912;
	ld.shared.u32 	%r913, [%r23+388];
	ld.shared.u32 	%r914, [%r26+12300];
	add.s32 	%r915, %r914, %r913;
	min.s32 	%r916, %r898, %r915;
	st.shared.u32 	[%r15+4], %r916;
	ld.shared.u32 	%r917, [%r23+396];
	ld.shared.u32 	%r918, [%r26+12296];
	add.s32 	%r919, %r918, %r917;
	min.s32 	%r920, %r903, %r919;
	st.shared.u32 	[%r15+8], %r920;
	ld.shared.u32 	%r921, [%r23+396];
	ld.shared.u32 	%r922, [%r26+12300];
	add.s32 	%r923, %r922, %r921;
	min.s32 	%r924, %r908, %r923;
	st.shared.u32 	[%r15+12], %r924;
	bar.sync 	0;
	ld.shared.u32 	%r925, [%r15];
	ld.shared.u32 	%r926, [%r23+400];
	ld.shared.u32 	%r927, [%r26+12800];
	add.s32 	%r928, %r927, %r926;
	min.s32 	%r929, %r925, %r928;
	st.shared.u32 	[%r15], %r929;
	ld.shared.u32 	%r930, [%r15+4];
	ld.shared.u32 	%r931, [%r23+400];
	ld.shared.u32 	%r932, [%r26+12804];
	add.s32 	%r933, %r932, %r931;
	min.s32 	%r934, %r930, %r933;
	st.shared.u32 	[%r15+4], %r934;
	ld.shared.u32 	%r935, [%r15+8];
	ld.shared.u32 	%r936, [%r23+408];
	ld.shared.u32 	%r937, [%r26+12800];
	add.s32 	%r938, %r937, %r936;
	min.s32 	%r939, %r935, %r938;
	st.shared.u32 	[%r15+8], %r939;
	ld.shared.u32 	%r940, [%r15+12];
	ld.shared.u32 	%r941, [%r23+408];
	ld.shared.u32 	%r942, [%r26+12804];
	add.s32 	%r943, %r942, %r941;
	min.s32 	%r944, %r940, %r943;
	st.shared.u32 	[%r15+12], %r944;
	ld.shared.u32 	%r945, [%r23+404];
	ld.shared.u32 	%r946, [%r26+12808];
	add.s32 	%r947, %r946, %r945;
	min.s32 	%r948, %r929, %r947;
	st.shared.u32 	[%r15], %r948;
	ld.shared.u32 	%r949, [%r23+404];
	ld.shared.u32 	%r950, [%r26+12812];
	add.s32 	%r951, %r950, %r949;
	min.s32 	%r952, %r934, %r951;
	st.shared.u32 	[%r15+4], %r952;
	ld.shared.u32 	%r953, [%r23+412];
	ld.shared.u32 	%r954, [%r26+12808];
	add.s32 	%r955, %r954, %r953;
	min.s32 	%r956, %r939, %r955;
	st.shared.u32 	[%r15+8], %r956;
	ld.shared.u32 	%r957, [%r23+412];
	ld.shared.u32 	%r958, [%r26+12812];
	add.s32 	%r959, %r958, %r957;
	min.s32 	%r960, %r944, %r959;
	st.shared.u32 	[%r15+12], %r960;
	bar.sync 	0;
	ld.shared.u32 	%r961, [%r15];
	ld.shared.u32 	%r962, [%r23+416];
	ld.shared.u32 	%r963, [%r26+13312];
	add.s32 	%r964, %r963, %r962;
	min.s32 	%r965, %r961, %r964;
	st.shared.u32 	[%r15], %r965;
	ld.shared.u32 	%r966, [%r15+4];
	ld.shared.u32 	%r967, [%r23+416];
	ld.shared.u32 	%r968, [%r26+13316];
	add.s32 	%r969, %r968, %r967;
	min.s32 	%r970, %r966, %r969;
	st.shared.u32 	[%r15+4], %r970;
	ld.shared.u32 	%r971, [%r15+8];
	ld.shared.u32 	%r972, [%r23+424];
	ld.shared.u32 	%r973, [%r26+13312];
	add.s32 	%r974, %r973, %r972;
	min.s32 	%r975, %r971, %r974;
	st.shared.u32 	[%r15+8], %r975;
	ld.shared.u32 	%r976, [%r15+12];
	ld.shared.u32 	%r977, [%r23+424];
	ld.shared.u32 	%r978, [%r26+13316];
	add.s32 	%r979, %r978, %r977;
	min.s32 	%r980, %r976, %r979;
	st.shared.u32 	[%r15+12], %r980;
	ld.shared.u32 	%r981, [%r23+420];
	ld.shared.u32 	%r982, [%r26+13320];
	add.s32 	%r983, %r982, %r981;
	min.s32 	%r984, %r965, %r983;
	st.shared.u32 	[%r15], %r984;
	ld.shared.u32 	%r985, [%r23+420];
	ld.shared.u32 	%r986, [%r26+13324];
	add.s32 	%r987, %r986, %r985;
	min.s32 	%r988, %r970, %r987;
	st.shared.u32 	[%r15+4], %r988;
	ld.shared.u32 	%r989, [%r23+428];
	ld.shared.u32 	%r990, [%r26+13320];
	add.s32 	%r991, %r990, %r989;
	min.s32 	%r992, %r975, %r991;
	st.shared.u32 	[%r15+8], %r992;
	ld.shared.u32 	%r993, [%r23+428];
	ld.shared.u32 	%r994, [%r26+13324];
	add.s32 	%r995, %r994, %r993;
	min.s32 	%r996, %r980, %r995;
	st.shared.u32 	[%r15+12], %r996;
	bar.sync 	0;
	ld.shared.u32 	%r997, [%r15];
	ld.shared.u32 	%r998, [%r23+432];
	ld.shared.u32 	%r999, [%r26+13824];
	add.s32 	%r1000, %r999, %r998;
	min.s32 	%r1001, %r997, %r1000;
	st.shared.u32 	[%r15], %r1001;
	ld.shared.u32 	%r1002, [%r15+4];
	ld.shared.u32 	%r1003, [%r23+432];
	ld.shared.u32 	%r1004, [%r26+13828];
	add.s32 	%r1005, %r1004, %r1003;
	min.s32 	%r1006, %r1002, %r1005;
	st.shared.u32 	[%r15+4], %r1006;
	ld.shared.u32 	%r1007, [%r15+8];
	ld.shared.u32 	%r1008, [%r23+440];
	ld.shared.u32 	%r1009, [%r26+13824];
	add.s32 	%r1010, %r1009, %r1008;
	min.s32 	%r1011, %r1007, %r1010;
	st.shared.u32 	[%r15+8], %r1011;
	ld.shared.u32 	%r1012, [%r15+12];
	ld.shared.u32 	%r1013, [%r23+440];
	ld.shared.u32 	%r1014, [%r26+13828];
	add.s32 	%r1015, %r1014, %r1013;
	min.s32 	%r1016, %r1012, %r1015;
	st.shared.u32 	[%r15+12], %r1016;
	ld.shared.u32 	%r1017, [%r23+436];
	ld.shared.u32 	%r1018, [%r26+13832];
	add.s32 	%r1019, %r1018, %r1017;
	min.s32 	%r1020, %r1001, %r1019;
	st.shared.u32 	[%r15], %r1020;
	ld.shared.u32 	%r1021, [%r23+436];
	ld.shared.u32 	%r1022, [%r26+13836];
	add.s32 	%r1023, %r1022, %r1021;
	min.s32 	%r1024, %r1006, %r1023;
	st.shared.u32 	[%r15+4], %r1024;
	ld.shared.u32 	%r1025, [%r23+444];
	ld.shared.u32 	%r1026, [%r26+13832];
	add.s32 	%r1027, %r1026, %r1025;
	min.s32 	%r1028, %r1011, %r1027;
	st.shared.u32 	[%r15+8], %r1028;
	ld.shared.u32 	%r1029, [%r23+444];
	ld.shared.u32 	%r1030, [%r26+13836];
	add.s32 	%r1031, %r1030, %r1029;
	min.s32 	%r1032, %r1016, %r1031;
	st.shared.u32 	[%r15+12], %r1032;
	bar.sync 	0;
	ld.shared.u32 	%r1033, [%r15];
	ld.shared.u32 	%r1034, [%r23+448];
	ld.shared.u32 	%r1035, [%r26+14336];
	add.s32 	%r1036, %r1035, %r1034;
	min.s32 	%r1037, %r1033, %r1036;
	st.shared.u32 	[%r15], %r1037;
	ld.shared.u32 	%r1038, [%r15+4];
	ld.shared.u32 	%r1039, [%r23+448];
	ld.shared.u32 	%r1040, [%r26+14340];
	add.s32 	%r1041, %r1040, %r1039;
	min.s32 	%r1042, %r1038, %r1041;
	st.shared.u32 	[%r15+4], %r1042;
	ld.shared.u32 	%r1043, [%r15+8];
	ld.shared.u32 	%r1044, [%r23+456];
	ld.shared.u32 	%r1045, [%r26+14336];
	add.s32 	%r1046, %r1045, %r1044;
	min.s32 	%r1047, %r1043, %r1046;
	st.shared.u32 	[%r15+8], %r1047;
	ld.shared.u32 	%r1048, [%r15+12];
	ld.shared.u32 	%r1049, [%r23+456];
	ld.shared.u32 	%r1050, [%r26+14340];
	add.s32 	%r1051, %r1050, %r1049;
	min.s32 	%r1052, %r1048, %r1051;
	st.shared.u32 	[%r15+12], %r1052;
	ld.shared.u32 	%r1053, [%r23+452];
	ld.shared.u32 	%r1054, [%r26+14344];
	add.s32 	%r1055, %r1054, %r1053;
	min.s32 	%r1056, %r1037, %r1055;
	st.shared.u32 	[%r15], %r1056;
	ld.shared.u32 	%r1057, [%r23+452];
	ld.shared.u32 	%r1058, [%r26+14348];
	add.s32 	%r1059, %r1058, %r1057;
	min.s32 	%r1060, %r1042, %r1059;
	st.shared.u32 	[%r15+4], %r1060;
	ld.shared.u32 	%r1061, [%r23+460];
	ld.shared.u32 	%r1062, [%r26+14344];
	add.s32 	%r1063, %r1062, %r1061;
	min.s32 	%r1064, %r1047, %r1063;
	st.shared.u32 	[%r15+8], %r1064;
	ld.shared.u32 	%r1065, [%r23+460];
	ld.shared.u32 	%r1066, [%r26+14348];
	add.s32 	%r1067, %r1066, %r1065;
	min.s32 	%r1068, %r1052, %r1067;
	st.shared.u32 	[%r15+12], %r1068;
	bar.sync 	0;
	ld.shared.u32 	%r1069, [%r15];
	ld.shared.u32 	%r1070, [%r23+464];
	ld.shared.u32 	%r1071, [%r26+14848];
	add.s32 	%r1072, %r1071, %r1070;
	min.s32 	%r1073, %r1069, %r1072;
	st.shared.u32 	[%r15], %r1073;
	ld.shared.u32 	%r1074, [%r15+4];
	ld.shared.u32 	%r1075, [%r23+464];
	ld.shared.u32 	%r1076, [%r26+14852];
	add.s32 	%r1077, %r1076, %r1075;
	min.s32 	%r1078, %r1074, %r1077;
	st.shared.u32 	[%r15+4], %r1078;
	ld.shared.u32 	%r1079, [%r15+8];
	ld.shared.u32 	%r1080, [%r23+472];
	ld.shared.u32 	%r1081, [%r26+14848];
	add.s32 	%r1082, %r1081, %r1080;
	min.s32 	%r1083, %r1079, %r1082;
	st.shared.u32 	[%r15+8], %r1083;
	ld.shared.u32 	%r1084, [%r15+12];
	ld.shared.u32 	%r1085, [%r23+472];
	ld.shared.u32 	%r1086, [%r26+14852];
	add.s32 	%r1087, %r1086, %r1085;
	min.s32 	%r1088, %r1084, %r1087;
	st.shared.u32 	[%r15+12], %r1088;
	ld.shared.u32 	%r1089, [%r23+468];
	ld.shared.u32 	%r1090, [%r26+14856];
	add.s32 	%r1091, %r1090, %r1089;
	min.s32 	%r1092, %r1073, %r1091;
	st.shared.u32 	[%r15], %r1092;
	ld.shared.u32 	%r1093, [%r23+468];
	ld.shared.u32 	%r1094, [%r26+14860];
	add.s32 	%r1095, %r1094, %r1093;
	min.s32 	%r1096, %r1078, %r1095;
	st.shared.u32 	[%r15+4], %r1096;
	ld.shared.u32 	%r1097, [%r23+476];
	ld.shared.u32 	%r1098, [%r26+14856];
	add.s32 	%r1099, %r1098, %r1097;
	min.s32 	%r1100, %r1083, %r1099;
	st.shared.u32 	[%r15+8], %r1100;
	ld.shared.u32 	%r1101, [%r23+476];
	ld.shared.u32 	%r1102, [%r26+14860];
	add.s32 	%r1103, %r1102, %r1101;
	min.s32 	%r1104, %r1088, %r1103;
	st.shared.u32 	[%r15+12], %r1104;
	bar.sync 	0;
	ld.shared.u32 	%r1105, [%r15];
	ld.shared.u32 	%r1106, [%r23+480];
	ld.shared.u32 	%r1107, [%r26+15360];
	add.s32 	%r1108, %r1107, %r1106;
	min.s32 	%r1109, %r1105, %r1108;
	st.shared.u32 	[%r15], %r1109;
	ld.shared.u32 	%r1110, [%r15+4];
	ld.shared.u32 	%r1111, [%r23+480];
	ld.shared.u32 	%r1112, [%r26+15364];
	add.s32 	%r1113, %r1112, %r1111;
	min.s32 	%r1114, %r1110, %r1113;
	st.shared.u32 	[%r15+4], %r1114;
	ld.shared.u32 	%r1115, [%r15+8];
	ld.shared.u32 	%r1116, [%r23+488];
	ld.shared.u32 	%r1117, [%r26+15360];
	add.s32 	%r1118, %r1117, %r1116;
	min.s32 	%r1119, %r1115, %r1118;
	st.shared.u32 	[%r15+8], %r1119;
	ld.shared.u32 	%r1120, [%r15+12];
	ld.shared.u32 	%r1121, [%r23+488];
	ld.shared.u32 	%r1122, [%r26+15364];
	add.s32 	%r1123, %r1122, %r1121;
	min.s32 	%r1124, %r1120, %r1123;
	st.shared.u32 	[%r15+12], %r1124;
	ld.shared.u32 	%r1125, [%r23+484];
	ld.shared.u32 	%r1126, [%r26+15368];
	add.s32 	%r1127, %r1126, %r1125;
	min.s32 	%r1128, %r1109, %r1127;
	st.shared.u32 	[%r15], %r1128;
	ld.shared.u32 	%r1129, [%r23+484];
	ld.shared.u32 	%r1130, [%r26+15372];
	add.s32 	%r1131, %r1130, %r1129;
	min.s32 	%r1132, %r1114, %r1131;
	st.shared.u32 	[%r15+4], %r1132;
	ld.shared.u32 	%r1133, [%r23+492];
	ld.shared.u32 	%r1134, [%r26+15368];
	add.s32 	%r1135, %r1134, %r1133;
	min.s32 	%r1136, %r1119, %r1135;
	st.shared.u32 	[%r15+8], %r1136;
	ld.shared.u32 	%r1137, [%r23+492];
	ld.shared.u32 	%r1138, [%r26+15372];
	add.s32 	%r1139, %r1138, %r1137;
	min.s32 	%r1140, %r1124, %r1139;
	st.shared.u32 	[%r15+12], %r1140;
	bar.sync 	0;
	ld.shared.u32 	%r1141, [%r15];
	ld.shared.u32 	%r1142, [%r23+496];
	ld.shared.u32 	%r1143, [%r26+15872];
	add.s32 	%r1144, %r1143, %r1142;
	min.s32 	%r1145, %r1141, %r1144;
	st.shared.u32 	[%r15], %r1145;
	ld.shared.u32 	%r1146, [%r15+4];
	ld.shared.u32 	%r1147, [%r23+496];
	ld.shared.u32 	%r1148, [%r26+15876];
	add.s32 	%r1149, %r1148, %r1147;
	min.s32 	%r1150, %r1146, %r1149;
	st.shared.u32 	[%r15+4], %r1150;
	ld.shared.u32 	%r1151, [%r15+8];
	ld.shared.u32 	%r1152, [%r23+504];
	ld.shared.u32 	%r1153, [%r26+15872];
	add.s32 	%r1154, %r1153, %r1152;
	min.s32 	%r1155, %r1151, %r1154;
	st.shared.u32 	[%r15+8], %r1155;
	ld.shared.u32 	%r1156, [%r15+12];
	ld.shared.u32 	%r1157, [%r23+504];
	ld.shared.u32 	%r1158, [%r26+15876];
	add.s32 	%r1159, %r1158, %r1157;
	min.s32 	%r1160, %r1156, %r1159;
	st.shared.u32 	[%r15+12], %r1160;
	ld.shared.u32 	%r1161, [%r23+500];
	ld.shared.u32 	%r1162, [%r26+15880];
	add.s32 	%r1163, %r1162, %r1161;
	min.s32 	%r1164, %r1145, %r1163;
	st.shared.u32 	[%r15], %r1164;
	ld.shared.u32 	%r1165, [%r23+500];
	ld.shared.u32 	%r1166, [%r26+15884];
	add.s32 	%r1167, %r1166, %r1165;
	min.s32 	%r1168, %r1150, %r1167;
	st.shared.u32 	[%r15+4], %r1168;
	ld.shared.u32 	%r1169, [%r23+508];
	ld.shared.u32 	%r1170, [%r26+15880];
	add.s32 	%r1171, %r1170, %r1169;
	min.s32 	%r1172, %r1155, %r1171;
	st.shared.u32 	[%r15+8], %r1172;
	ld.shared.u32 	%r1173, [%r23+508];
	ld.shared.u32 	%r1174, [%r26+15884];
	add.s32 	%r1175, %r1174, %r1173;
	min.s32 	%r1176, %r1160, %r1175;
	st.shared.u32 	[%r15+12], %r1176;
	st.global.u32 	[%rd4], %r1164;
	st.global.u32 	[%rd4+128], %r1168;
	st.global.u32 	[%rd6], %r1172;
	st.global.u32 	[%rd6+128], %r1176;
	ret;

}
	// .globl	_Z4cal2Piii
.visible .entry _Z4cal2Piii(
	.param .u64 .ptr .align 1 _Z4cal2Piii_param_0,
	.param .u32 _Z4cal2Piii_param_1,
	.param .u32 _Z4cal2Piii_param_2
)
{
	.reg .pred 	%p<3>;
	.reg .b32 	%r<2695>;
	.reg .b64 	%rd<19>;
	// demoted variable
	.shared .align 4 .b8 _ZZ4cal2PiiiE2sm[16384];
	// demoted variable
	.shared .align 4 .b8 _ZZ4cal2PiiiE2cp[16384];
	ld.param.u64 	%rd1, [_Z4cal2Piii_param_0];
	ld.param.u32 	%r1, [_Z4cal2Piii_param_1];
	ld.param.u32 	%r2, [_Z4cal2Piii_param_2];
	cvta.to.global.u64 	%rd2, %rd1;
	mov.u32 	%r3, %ctaid.x;
	setp.eq.s32 	%p1, %r3, 0;
	mov.u32 	%r4, %ctaid.y;
	setp.ge.u32 	%p2, %r4, %r1;
	selp.u32 	%r5, 1, 0, %p2;
	add.s32 	%r6, %r4, %r5;
	selp.b32 	%r7, %r6, 0, %p1;
	mad.lo.s32 	%r8, %r1, %r3, %r7;
	shl.b32 	%r9, %r8, 6;
	selp.b32 	%r10, %r1, 0, %p1;
	mad.lo.s32 	%r11, %r6, %r3, %r10;
	shl.b32 	%r12, %r11, 6;
	shl.b32 	%r13, %r1, 6;
	mov.u32 	%r14, %tid.y;
	mov.u32 	%r15, %tid.x;
	shl.b32 	%r16, %r14, 7;
	shl.b32 	%r17, %r15, 2;
	add.s32 	%r18, %r16, %r17;
	mov.u32 	%r2694, %r18;
	mov.u32 	%r19, %r2694;
	mov.u32 	%r2693, %r19;
	add.s32 	%r20, %r9, %r14;
	mul.lo.s32 	%r21, %r20, %r2;
	add.s32 	%r22, %r12, %r15;
	add.s32 	%r23, %r22, %r21;
	mul.wide.s32 	%rd7, %r23, 4;
	add.s64 	%rd8, %rd2, %rd7;
	ld.global.u32 	%r24, [%rd8];
	ld.global.u32 	%r25, [%rd8+128];
	shl.b32 	%r26, %r2, 5;
	add.s32 	%r27, %r21, %r26;
	add.s32 	%r28, %r22, %r27;
	mul.wide.s32 	%rd9, %r28, 4;
	add.s64 	%rd10, %rd2, %rd9;
	ld.global.u32 	%r29, [%rd10];
	ld.global.u32 	%r30, [%rd10+128];
	add.s32 	%r31, %r13, %r15;
	add.s32 	%r32, %r31, %r21;
	mul.wide.s32 	%rd11, %r32, 4;
	add.s64 	%rd12, %rd2, %rd11;
	ld.global.u32 	%r33, [%rd12];
	mov.u32 	%r34, %r2693;
	shl.b32 	%r35, %r34, 2;
	mov.u32 	%r36, _ZZ4cal2PiiiE2sm;
	add.s32 	%r37, %r36, %r35;
	st.shared.u32 	[%r37], %r33;
	ld.global.u32 	%r38, [%rd12+128];
	mov.u32 	%r39, %r2693;
	shl.b32 	%r40, %r39, 2;
	add.s32 	%r41, %r36, %r40;
	st.shared.u32 	[%r41+4], %r38;
	add.s32 	%r42, %r31, %r27;
	mul.wide.s32 	%rd13, %r42, 4;
	add.s64 	%rd14, %rd2, %rd13;
	ld.global.u32 	%r43, [%rd14];
	mov.u32 	%r44, %r2693;
	shl.b32 	%r45, %r44, 2;
	add.s32 	%r46, %r36, %r45;
	st.shared.u32 	[%r46+8], %r43;
	ld.global.u32 	%r47, [%rd14+128];
	mov.u32 	%r48, %r2693;
	shl.b32 	%r49, %r48, 2;
	add.s32 	%r50, %r36, %r49;
	st.shared.u32 	[%r50+12], %r47;
	add.s32 	%r51, %r13, %r14;
	mad.lo.s32 	%r52, %r51, %r2, %r22;
	mul.wide.s32 	%rd15, %r52, 4;
	add.s64 	%rd16, %rd2, %rd15;
	ld.global.u32 	%r53, [%rd16];
	mov.u32 	%r54, %r2694;
	shl.b32 	%r55, %r54, 2;
	mov.u32 	%r56, _ZZ4cal2PiiiE2cp;
	add.s32 	%r57, %r56, %r55;
	st.shared.u32 	[%r57], %r53;
	ld.global.u32 	%r58, [%rd16+128];
	mov.u32 	%r59, %r2694;
	shl.b32 	%r60, %r59, 2;
	add.s32 	%r61, %r56, %r60;
	st.shared.u32 	[%r61+4], %r58;
	add.s32 	%r62, %r52, %r26;
	mul.wide.s32 	%rd17, %r62, 4;
	add.s64 	%rd18, %rd2, %rd17;
	ld.global.u32 	%r63, [%rd18];
	mov.u32 	%r64, %r2694;
	shl.b32 	%r65, %r64, 2;
	add.s32 	%r66, %r56, %r65;
	st.shared.u32 	[%r66+8], %r63;
	ld.global.u32 	%r67, [%rd18+128];
	mov.u32 	%r68, %r2694;
	shl.b32 	%r69, %r68, 2;
	add.s32 	%r70, %r56, %r69;
	st.shared.u32 	[%r70+12], %r67;
	bar.sync 	0;
	mov.u32 	%r2693, %r16;
	mov.u32 	%r2694, %r17;
	mov.u32 	%r71, %r2693;
	shl.b32 	%r72, %r71, 2;
	add.s32 	%r73, %r36, %r72;
	ld.shared.u32 	%r74, [%r73];
	mov.u32 	%r75, %r2694;
	shl.b32 	%r76, %r75, 2;
	add.s32 	%r77, %r56, %r76;
	ld.shared.u32 	%r78, [%r77];
	add.s32 	%r79, %r78, %r74;
	min.s32 	%r80, %r24, %r79;
	mov.u32 	%r81, %r2693;
	shl.b32 	%r82, %r81, 2;
	add.s32 	%r83, %r36, %r82;
	ld.shared.u32 	%r84, [%r83+4];
	mov.u32 	%r85, %r2694;
	shl.b32 	%r86, %r85, 2;
	add.s32 	%r87, %r56, %r86;
	ld.shared.u32 	%r88, [%r87+8];
	add.s32 	%r89, %r88, %r84;
	min.s32 	%r90, %r80, %r89;
	mov.u32 	%r91, %r2693;
	shl.b32 	%r92, %r91, 2;
	add.s32 	%r93, %r36, %r92;
	ld.shared.u32 	%r94, [%r93];
	mov.u32 	%r95, %r2694;
	shl.b32 	%r96, %r95, 2;
	add.s32 	%r97, %r56, %r96;
	ld.shared.u32 	%r98, [%r97+4];
	add.s32 	%r99, %r98, %r94;
	min.s32 	%r100, %r25, %r99;
	mov.u32 	%r101, %r2693;
	shl.b32 	%r102, %r101, 2;
	add.s32 	%r103, %r36, %r102;
	ld.shared.u32 	%r104, [%r103+4];
	mov.u32 	%r105, %r2694;
	shl.b32 	%r106, %r105, 2;
	add.s32 	%r107, %r56, %r106;
	ld.shared.u32 	%r108, [%r107+12];
	add.s32 	%r109, %r108, %r104;
	min.s32 	%r110, %r100, %r109;
	mov.u32 	%r111, %r2693;
	shl.b32 	%r112, %r111, 2;
	add.s32 	%r113, %r36, %r112;
	ld.shared.u32 	%r114, [%r113+8];
	mov.u32 	%r115, %r2694;
	shl.b32 	%r116, %r115, 2;
	add.s32 	%r117, %r56, %r116;
	ld.shared.u32 	%r118, [%r117];
	add.s32 	%r119, %r118, %r114;
	min.s32 	%r120, %r29, %r119;
	mov.u32 	%r121, %r2693;
	shl.b32 	%r122, %r121, 2;
	add.s32 	%r123, %r36, %r122;
	ld.shared.u32 	%r124, [%r123+12];
	mov.u32 	%r125, %r2694;
	shl.b32 	%r126, %r125, 2;
	add.s32 	%r127, %r56, %r126;
	ld.shared.u32 	%r128, [%r127+8];
	add.s32 	%r129, %r128, %r124;
	min.s32 	%r130, %r120, %r129;
	mov.u32 	%r131, %r2693;
	shl.b32 	%r132, %r131, 2;
	add.s32 	%r133, %r36, %r132;
	ld.shared.u32 	%r134, [%r133+8];
	mov.u32 	%r135, %r2694;
	shl.b32 	%r136, %r135, 2;
	add.s32 	%r137, %r56, %r136;
	ld.shared.u32 	%r138, [%r137+4];
	add.s32 	%r139, %r138, %r134;
	min.s32 	%r140, %r30, %r139;
	mov.u32 	%r141, %r2693;
	shl.b32 	%r142, %r141, 2;
	add.s32 	%r143, %r36, %r142;
	ld.shared.u32 	%r144, [%r143+12];
	mov.u32 	%r145, %r2694;
	shl.b32 	%r146, %r145, 2;
	add.s32 	%r147, %r56, %r146;
	ld.shared.u32 	%r148, [%r147+12];
	add.s32 	%r149, %r148, %r144;
	min.s32 	%r150, %r140, %r149;
	or.b32  	%r151, %r16, 4;
	mov.u32 	%r2693, %r151;
	add.s32 	%r152, %r17, 128;
	mov.u32 	%r2694, %r152;
	mov.u32 	%r153, %r2693;
	shl.b32 	%r154, %r153, 2;
	add.s32 	%r155, %r36, %r154;
	ld.shared.u32 	%r156, [%r155];
	mov.u32 	%r157, %r2694;
	shl.b32 	%r158, %r157, 2;
	add.s32 	%r159, %r56, %r158;
	ld.shared.u32 	%r160, [%r159];
	add.s32 	%r161, %r160, %r156;
	min.s32 	%r162, %r90, %r161;
	mov.u32 	%r163, %r2693;
	shl.b32 	%r164, %r163, 2;
	add.s32 	%r165, %r36, %r164;
	ld.shared.u32 	%r166, [%r165+4];
	mov.u32 	%r167, %r2694;
	shl.b32 	%r168, %r167, 2;
	add.s32 	%r169, %r56, %r168;
	ld.shared.u32 	%r170, [%r169+8];
	add.s32 	%r171, %r170, %r166;
	min.s32 	%r172, %r162, %r171;
	mov.u32 	%r173, %r2693;
	shl.b32 	%r174, %r173, 2;
	add.s32 	%r175, %r36, %r174;
	ld.shared.u32 	%r176, [%r175];
	mov.u32 	%r177, %r2694;
	shl.b32 	%r178, %r177, 2;
	add.s32 	%r179, %r56, %r178;
	ld.shared.u32 	%r180, [%r179+4];
	add.s32 	%r181, %r180, %r176;
	min.s32 	%r182, %r110, %r181;
	mov.u32 	%r183, %r2693;
	shl.b32 	%r184, %r183, 2;
	add.s32 	%r185, %r36, %r184;
	ld.shared.u32 	%r186, [%r185+4];
	mov.u32 	%r187, %r2694;
	shl.b32 	%r188, %r187, 2;
	add.s32 	%r189, %r56, %r188;
	ld.shared.u32 	%r190, [%r189+12];
	add.s32 	%r191, %r190, %r186;
	min.s32 	%r192, %r182, %r191;
	mov.u32 	%r193, %r2693;
	shl.b32 	%r194, %r193, 2;
	add.s32 	%r195, %r36, %r194;
	ld.shared.u32 	%r196, [%r195+8];
	mov.u32 	%r197, %r2694;
	shl.b32 	%r198, %r197, 2;
	add.s32 	%r199, %r56, %r198;
	ld.shared.u32 	%r200, [%r199];
	add.s32 	%r201, %r200, %r196;
	min.s32 	%r202, %r130, %r201;
	mov.u32 	%r203, %r2693;
	shl.b32 	%r204, %r203, 2;
	add.s32 	%r205, %r36, %r204;
	ld.shared.u32 	%r206, [%r205+12];
	mov.u32 	%r207, %r2694;
	shl.b32 	%r208, %r207, 2;
	add.s32 	%r209, %r56, %r208;
	ld.shared.u32 	%r210, [%r209+8];
	add.s32 	%r211, %r210, %r206;
	min.s32 	%r212, %r202, %r211;
	mov.u32 	%r213, %r2693;
	shl.b32 	%r214, %r213, 2;
	add.s32 	%r215, %r36, %r214;
	ld.shared.u32 	%r216, [%r215+8];
	mov.u32 	%r217, %r2694;
	shl.b32 	%r218, %r217, 2;
	add.s32 	%r219, %r56, %r218;
	ld.shared.u32 	%r220, [%r219+4];
	add.s32 	%r221, %r220, %r216;
	min.s32 	%r222, %r150, %r221;
	mov.u32 	%r223, %r2693;
	shl.b32 	%r224, %r223, 2;
	add.s32 	%r225, %r36, %r224;
	ld.shared.u32 	%r226, [%r225+12];
	mov.u32 	%r227, %r2694;
	shl.b32 	%r228, %r227, 2;
	add.s32 	%r229, %r56, %r228;
	ld.shared.u32 	%r230, [%r229+12];
	add.s32 	%r231, %r230, %r226;
	min.s32 	%r232, %r222, %r231;
	or.b32  	%r233, %r16, 8;
	mov.u32 	%r2693, %r233;
	add.s32 	%r234, %r17, 256;
	mov.u32 	%r2694, %r234;
	mov.u32 	%r235, %r2693;
	shl.b32 	%r236, %r235, 2;
	add.s32 	%r237, %r36, %r236;
	ld.shared.u32 	%r238, [%r237];
	mov.u32 	%r239, %r2694;
	shl.b32 	%r240, %r239, 2;
	add.s32 	%r241, %r56, %r240;
	ld.shared.u32 	%r242, [%r241];
	add.s32 	%r243, %r242, %r238;
	min.s32 	%r244, %r172, %r243;
	mov.u32 	%r245, %r2693;
	shl.b32 	%r246, %r245, 2;
	add.s32 	%r247, %r36, %r246;
	ld.shared.u32 	%r248, [%r247+4];
	mov.u32 	%r249, %r2694;
	shl.b32 	%r250, %r249, 2;
	add.s32 	%r251, %r56, %r250;
	ld.shared.u32 	%r252, [%r251+8];
	add.s32 	%r253, %r252, %r248;
	min.s32 	%r254, %r244, %r253;
	mov.u32 	%r255, %r2693;
	shl.b32 	%r256, %r255, 2;
	add.s32 	%r257, %r36, %r256;
	ld.shared.u32 	%r258, [%r257];
	mov.u32 	%r259, %r2694;
	shl.b32 	%r260, %r259, 2;
	add.s32 	%r261, %r56, %r260;
	ld.shared.u32 	%r262, [%r261+4];
	add.s32 	%r263, %r262, %r258;
	min.s32 	%r264, %r192, %r263;
	mov.u32 	%r265, %r2693;
	shl.b32 	%r266, %r265, 2;
	add.s32 	%r267, %r36, %r266;
	ld.shared.u32 	%r268, [%r267+4];
	mov.u32 	%r269, %r2694;
	shl.b32 	%r270, %r269, 2;
	add.s32 	%r271, %r56, %r270;
	ld.shared.u32 	%r272, [%r271+12];
	add.s32 	%r273, %r272, %r268;
	min.s32 	%r274, %r264, %r273;
	mov.u32 	%r275, %r2693;
	shl.b32 	%r276, %r275, 2;
	add.s32 	%r277, %r36, %r276;
	ld.shared.u32 	%r278, [%r277+8];
	mov.u32 	%r279, %r2694;
	shl.b32 	%r280, %r279, 2;
	add.s32 	%r281, %r56, %r280;
	ld.shared.u32 	%r282, [%r281];
	add.s32 	%r283, %r282, %r278;
	min.s32 	%r284, %r212, %r283;
	mov.u32 	%r285, %r2693;
	shl.b32 	%r286, %r285, 2;
	add.s32 	%r287, %r36, %r286;
	ld.shared.u32 	%r288, [%r287+12];
	mov.u32 	%r289, %r2694;
	shl.b32 	%r290, %r289, 2;
	add.s32 	%r291, %r56, %r290;
	ld.shared.u32 	%r292, [%r291+8];
	add.s32 	%r293, %r292, %r288;
	min.s32 	%r294, %r284, %r293;
	mov.u32 	%r295, %r2693;
	shl.b32 	%r296, %r295, 2;
	add.s32 	%r297, %r36, %r296;
	ld.shared.u32 	%r298, [%r297+8];
	mov.u32 	%r299, %r2694;
	shl.b32 	%r300, %r299, 2;
	add.s32 	%r301, %r56, %r300;
	ld.shared.u32 	%r302, [%r301+4];
	add.s32 	%r303, %r302, %r298;
	min.s32 	%r304, %r232, %r303;
	mov.u32 	%r305, %r2693;
	shl.b32 	%r306, %r305, 2;
	add.s32 	%r307, %r36, %r306;
	ld.shared.u32 	%r308, [%r307+12];
	mov.u32 	%r309, %r2694;
	shl.b32 	%r310, %r309, 2;
	add.s32 	%r311, %r56, %r310;
	ld.shared.u32 	%r312, [%r311+12];
	add.s32 	%r313, %r312, %r308;
	min.s32 	%r314, %r304, %r313;
	or.b32  	%r315, %r16, 12;
	mov.u32 	%r2693, %r315;
	add.s32 	%r316, %r17, 384;
	mov.u32 	%r2694, %r316;
	mov.u32 	%r317, %r2693;
	shl.b32 	%r318, %r317, 2;
	add.s32 	%r319, %r36, %r318;
	ld.shared.u32 	%r320, [%r319];
	mov.u32 	%r321, %r2694;
	shl.b32 	%r322, %r321, 2;
	add.s32 	%r323, %r56, %r322;
	ld.shared.u32 	%r324, [%r323];
	add.s32 	%r325, %r324, %r320;
	min.s32 	%r326, %r254, %r325;
	mov.u32 	%r327, %r2693;
	shl.b32 	%r328, %r327, 2;
	add.s32 	%r329, %r36, %r328;
	ld.shared.u32 	%r330, [%r329+4];
	mov.u32 	%r331, %r2694;
	shl.b32 	%r332, %r331, 2;
	add.s32 	%r333, %r56, %r332;
	ld.shared.u32 	%r334, [%r333+8];
	add.s32 	%r335, %r334, %r330;
	min.s32 	%r336, %r326, %r335;
	mov.u32 	%r337, %r2693;
	shl.b32 	%r338, %r337, 2;
	add.s32 	%r339, %r36, %r338;
	ld.shared.u32 	%r340, [%r339];
	mov.u32 	%r341, %r2694;
	shl.b32 	%r342, %r341, 2;
	add.s32 	%r343, %r56, %r342;
	ld.shared.u32 	%r344, [%r343+4];
	add.s32 	%r345, %r344, %r340;
	min.s32 	%r346, %r274, %r345;
	mov.u32 	%r347, %r2693;
	shl.b32 	%r348, %r347, 2;
	add.s32 	%r349, %r36, %r348;
	ld.shared.u32 	%r350, [%r349+4];
	mov.u32 	%r351, %r2694;
	shl.b32 	%r352, %r351, 2;
	add.s32 	%r353, %r56, %r352;
	ld.shared.u32 	%r354, [%r353+12];
	add.s32 	%r355, %r354, %r350;
	min.s32 	%r356, %r346, %r355;
	mov.u32 	%r357, %r2693;
	shl.b32 	%r358, %r357, 2;
	add.s32 	%r359, %r36, %r358;
	ld.shared.u32 	%r360, [%r359+8];
	mov.u32 	%r361, %r2694;
	shl.b32 	%r362, %r361, 2;
	add.s32 	%r363, %r56, %r362;
	ld.shared.u32 	%r364, [%r363];
	add.s32 	%r365, %r364, %r360;
	min.s32 	%r366, %r294, %r365;
	mov.u32 	%r367, %r2693;
	shl.b32 	%r368, %r367, 2;
	add.s32 	%r369, %r36, %r368;
	ld.shared.u32 	%r370, [%r369+12];
	mov.u32 	%r371, %r2694;
	shl.b32 	%r372, %r371, 2;
	add.s32 	%r373, %r56, %r372;
	ld.shared.u32 	%r374, [%r373+8];
	add.s32 	%r375, %r374, %r370;
	min.s32 	%r376, %r366, %r375;
	mov.u32 	%r377, %r2693;
	shl.b32 	%r378, %r377, 2;
	add.s32 	%r379, %r36, %r378;
	ld.shared.u32 	%r380, [%r379+8];
	mov.u32 	%r381, %r2694;
	shl.b32 	%r382, %r381, 2;
	add.s32 	%r383, %r56, %r382;
	ld.shared.u32 	%r384, [%r383+4];
	add.s32 	%r385, %r384, %r380;
	min.s32 	%r386, %r314, %r385;
	mov.u32 	%r387, %r2693;
	shl.b32 	%r388, %r387, 2;
	add.s32 	%r389, %r36, %r388;
	ld.shared.u32 	%r390, [%r389+12];
	mov.u32 	%r391, %r2694;
	shl.b32 	%r392, %r391, 2;
	add.s32 	%r393, %r56, %r392;
	ld.shared.u32 	%r394, [%r393+12];
	add.s32 	%r395, %r394, %r390;
	min.s32 	%r396, %r386, %r395;
	or.b32  	%r397, %r16, 16;
	mov.u32 	%r2693, %r397;
	add.s32 	%r398, %r17, 512;
	mov.u32 	%r2694, %r398;
	mov.u32 	%r399, %r2693;
	shl.b32 	%r400, %r399, 2;
	add.s32 	%r401, %r36, %r400;
	ld.shared.u32 	%r402, [%r401];
	mov.u32 	%r403, %r2694;
	shl.b32 	%r404, %r403, 2;
	add.s32 	%r405, %r56, %r404;
	ld.shared.u32 	%r406, [%r405];
	add.s32 	%r407, %r406, %r402;
	min.s32 	%r408, %r336, %r407;
	mov.u32 	%r409, %r2693;
	shl.b32 	%r410, %r409, 2;
	add.s32 	%r411, %r36, %r410;
	ld.shared.u32 	%r412, [%r411+4];
	mov.u32 	%r413, %r2694;
	shl.b32 	%r414, %r413, 2;
	add.s32 	%r415, %r56, %r414;
	ld.shared.u32 	%r416, [%r415+8];
	add.s32 	%r417, %r416, %r412;
	min.s32 	%r418, %r408, %r417;
	mov.u32 	%r419, %r2693;
	shl.b32 	%r420, %r419, 2;
	add.s32 	%r421, %r36, %r420;
	ld.shared.u32 	%r422, [%r421];
	mov.u32 	%r423, %r2694;
	shl.b32 	%r424, %r423, 2;
	add.s32 	%r425, %r56, %r424;
	ld.shared.u32 	%r426, [%r425+4];
	add.s32 	%r427, %r426, %r422;
	min.s32 	%r428, %r356, %r427;
	mov.u32 	%r429, %r2693;
	shl.b32 	%r430, %r429, 2;
	add.s32 	%r431, %r36, %r430;
	ld.shared.u32 	%r432, [%r431+4];
	mov.u32 	%r433, %r2694;
	shl.b32 	%r434, %r433, 2;
	add.s32 	%r435, %r56, %r434;
	ld.shared.u32 	%r436, [%r435+12];
	add.s32 	%r437, %r436, %r432;
	min.s32 	%r438, %r428, %r437;
	mov.u32 	%r439, %r2693;
	shl.b32 	%r440, %r439, 2;
	add.s32 	%r441, %r36, %r440;
	ld.shared.u32 	%r442, [%r441+8];
	mov.u32 	%r443, %r2694;
	shl.b32 	%r444, %r443, 2;
	add.s32 	%r445, %r56, %r444;
	ld.shared.u32 	%r446, [%r445];
	add.s32 	%r447, %r446, %r442;
	min.s32 	%r448, %r376, %r447;
	mov.u32 	%r449, %r2693;
	shl.b32 	%r450, %r449, 2;
	add.s32 	%r451, %r36, %r450;
	ld.shared.u32 	%r452, [%r451+12];
	mov.u32 	%r453, %r2694;
	shl.b32 	%r454, %r453, 2;
	add.s32 	%r455, %r56, %r454;
	ld.shared.u32 	%r456, [%r455+8];
	add.s32 	%r457, %r456, %r452;
	min.s32 	%r458, %r448, %r457;
	mov.u32 	%r459, %r2693;
	shl.b32 	%r460, %r459, 2;
	add.s32 	%r461, %r36, %r460;
	ld.shared.u32 	%r462, [%r461+8];
	mov.u32 	%r463, %r2694;
	shl.b32 	%r464, %r463, 2;
	add.s32 	%r465, %r56, %r464;
	ld.shared.u32 	%r466, [%r465+4];
	add.s32 	%r467, %r466, %r462;
	min.s32 	%r468, %r396, %r467;
	mov.u32 	%r469, %r2693;
	shl.b32 	%r470, %r469, 2;
	add.s32 	%r471, %r36, %r470;
	ld.shared.u32 	%r472, [%r471+12];
	mov.u32 	%r473, %r2694;
	shl.b32 	%r474, %r473, 2;
	add.s32 	%r475, %r56, %r474;
	ld.shared.u32 	%r476, [%r475+12];
	add.s32 	%r477, %r476, %r472;
	min.s32 	%r478, %r468, %r477;
	or.b32  	%r479, %r16, 20;
	mov.u32 	%r2693, %r479;
	add.s32 	%r480, %r17, 640;
	mov.u32 	%r2694, %r480;
	mov.u32 	%r481, %r2693;
	shl.b32 	%r482, %r481, 2;
	add.s32 	%r483, %r36, %r482;
	ld.shared.u32 	%r484, [%r483];
	mov.u32 	%r485, %r2694;
	shl.b32 	%r486, %r485, 2;
	add.s32 	%r487, %r56, %r486;
	ld.shared.u32 	%r488, [%r487];
	add.s32 	%r489, %r488, %r484;
	min.s32 	%r490, %r418, %r489;
	mov.u32 	%r491, %r2693;
	shl.b32 	%r492, %r491, 2;
	add.s32 	%r493, %r36, %r492;
	ld.shared.u32 	%r494, [%r493+4];
	mov.u32 	%r495, %r2694;
	shl.b32 	%r496, %r495, 2;
	add.s32 	%r497, %r56, %r496;
	ld.shared.u32 	%r498, [%r497+8];
	add.s32 	%r499, %r498, %r494;
	min.s32 	%r500, %r490, %r499;
	mov.u32 	%r501, %r2693;
	shl.b32 	%r502, %r501, 2;
	add.s32 	%r503, %r36, %r502;
	ld.shared.u32 	%r504, [%r503];
	mov.u32 	%r505, %r2694;
	shl.b32 	%r506, %r505, 2;
	add.s32 	%r507, %r56, %r506;
	ld.shared.u32 	%r508, [%r507+4];
	add.s32 	%r509, %r508, %r504;
	min.s32 	%r510, %r438, %r509;
	mov.u32 	%r511, %r2693;
	shl.b32 	%r512, %r511, 2;
	add.s32 	%r513, %r36, %r512;
	ld.shared.u32 	%r514, [%r513+4];
	mov.u32 	%r515, %r2694;
	shl.b32 	%r516, %r515, 2;
	add.s32 	%r517, %r56, %r516;
	ld.shared.u32 	%r518, [%r517+12];
	add.s32 	%r519, %r518, %r514;
	min.s32 	%r520, %r510, %r519;
	mov.u32 	%r521, %r2693;
	shl.b32 	%r522, %r521, 2;
	add.s32 	%r523, %r36, %r522;
	ld.shared.u32 	%r524, [%r523+8];
	mov.u32 	%r525, %r2694;
	shl.b32 	%r526, %r525, 2;
	add.s32 	%r527, %r56, %r526;
	ld.shared.u32 	%r528, [%r527];
	add.s32 	%r529, %r528, %r524;
	min.s32 	%r530, %r458, %r529;
	mov.u32 	%r531, %r2693;
	shl.b32 	%r532, %r531, 2;
	add.s32 	%r533, %r36, %r532;
	ld.shared.u32 	%r534, [%r533+12];
	mov.u32 	%r535, %r2694;
	shl.b32 	%r536, %r535, 2;
	add.s32 	%r537, %r56, %r536;
	ld.shared.u32 	%r538, [%r537+8];
	add.s32 	%r539, %r538, %r534;
	min.s32 	%r540, %r530, %r539;
	mov.u32 	%r541, %r2693;
	shl.b32 	%r542, %r541, 2;
	add.s32 	%r543, %r36, %r542;
	ld.shared.u32 	%r544, [%r543+8];
	mov.u32 	%r545, %r2694;
	shl.b32 	%r546, %r545, 2;
	add.s32 	%r547, %r56, %r546;
	ld.shared.u32 	%r548, [%r547+4];
	add.s32 	%r549, %r548, %r544;
	min.s32 	%r550, %r478, %r549;
	mov.u32 	%r551, %r2693;
	shl.b32 	%r552, %r551, 2;
	add.s32 	%r553, %r36, %r552;
	ld.shared.u32 	%r554, [%r553+12];
	mov.u32 	%r555, %r2694;
	shl.b32 	%r556, %r555, 2;
	add.s32 	%r557, %r56, %r556;
	ld.shared.u32 	%r558, [%r557+12];
	add.s32 	%r559, %r558, %r554;
	min.s32 	%r560, %r550, %r559;
	or.b32  	%r561, %r16, 24;
	mov.u32 	%r2693, %r561;
	add.s32 	%r562, %r17, 768;
	mov.u32 	%r2694, %r562;
	mov.u32 	%r563, %r2693;
	shl.b32 	%r564, %r563, 2;
	add.s32 	%r565, %r36, %r564;
	ld.shared.u32 	%r566, [%r565];
	mov.u32 	%r567, %r2694;
	shl.b32 	%r568, %r567, 2;
	add.s32 	%r569, %r56, %r568;
	ld.shared.u32 	%r570, [%r569];
	add.s32 	%r571, %r570, %r566;
	min.s32 	%r572, %r500, %r571;
	mov.u32 	%r573, %r2693;
	shl.b32 	%r574, %r573, 2;
	add.s32 	%r575, %r36, %r574;
	ld.shared.u32 	%r576, [%r575+4];
	mov.u32 	%r577, %r2694;
	shl.b32 	%r578, %r577, 2;
	add.s32 	%r579, %r56, %r578;
	ld.shared.u32 	%r580, [%r579+8];
	add.s32 	%r581, %r580, %r576;
	min.s32 	%r582, %r572, %r581;
	mov.u32 	%r583, %r2693;
	shl.b32 	%r584, %r583, 2;
	add.s32 	%r585, %r36, %r584;
	ld.shared.u32 	%r586, [%r585];
	mov.u32 	%r587, %r2694;
	shl.b32 	%r588, %r587, 2;
	add.s32 	%r589, %r56, %r588;
	ld.shared.u32 	%r590, [%r589+4];
	add.s32 	%r591, %r590, %r586;
	min.s32 	%r592, %r520, %r591;
	mov.u32 	%r593, %r2693;
	shl.b32 	%r594, %r593, 2;
	add.s32 	%r595, %r36, %r594;
	ld.shared.u32 	%r596, [%r595+4];
	mov.u32 	%r597, %r2694;
	shl.b32 	%r598, %r597, 2;
	add.s32 	%r599, %r56, %r598;
	ld.shared.u32 	%r600, [%r599+12];
	add.s32 	%r601, %r600, %r596;
	min.s32 	%r602, %r592, %r601;
	mov.u32 	%r603, %r2693;
	shl.b32 	%r604, %r603, 2;
	add.s32 	%r605, %r36, %r604;
	ld.shared.u32 	%r606, [%r605+8];
	mov.u32 	%r607, %r2694;
	shl.b32 	%r608, %r607, 2;
	add.s32 	%r609, %r56, %r608;
	ld.shared.u32 	%r610, [%r609];
	add.s32 	%r611, %r610, %r606;
	min.s32 	%r612, %r540, %r611;
	mov.u32 	%r613, %r2693;
	shl.b32 	%r614, %r613, 2;
	add.s32 	%r615, %r36, %r614;
	ld.shared.u32 	%r616, [%r615+12];
	mov.u32 	%r617, %r2694;
	shl.b32 	%r618, %r617, 2;
	add.s32 	%r619, %r56, %r618;
	ld.shared.u32 	%r620, [%r619+8];
	add.s32 	%r621, %r620, %r616;
	min.s32 	%r622, %r612, %r621;
	mov.u32 	%r623, %r2693;
	shl.b32 	%r624, %r623, 2;
	add.s32 	%r625, %r36, %r624;
	ld.shared.u32 	%r626, [%r625+8];
	mov.u32 	%r627, %r2694;
	shl.b32 	%r628, %r627, 2;
	add.s32 	%r629, %r56, %r628;
	ld.shared.u32 	%r630, [%r629+4];
	add.s32 	%r631, %r630, %r626;
	min.s32 	%r632, %r560, %r631;
	mov.u32 	%r633, %r2693;
	shl.b32 	%r634, %r633, 2;
	add.s32 	%r635, %r36, %r634;
	ld.shared.u32 	%r636, [%r635+12];
	mov.u32 	%r637, %r2694;
	shl.b32 	%r638, %r637, 2;
	add.s32 	%r639, %r56, %r638;
	ld.shared.u32 	%r640, [%r639+12];
	add.s32 	%r641, %r640, %r636;
	min.s32 	%r642, %r632, %r641;
	or.b32  	%r643, %r16, 28;
	mov.u32 	%r2693, %r643;
	add.s32 	%r644, %r17, 896;
	mov.u32 	%r2694, %r644;
	mov.u32 	%r645, %r2693;
	shl.b32 	%r646, %r645, 2;
	add.s32 	%r647, %r36, %r646;
	ld.shared.u32 	%r648, [%r647];
	mov.u32 	%r649, %r2694;
	shl.b32 	%r650, %r649, 2;
	add.s32 	%r651, %r56, %r650;
	ld.shared.u32 	%r652, [%r651];
	add.s32 	%r653, %r652, %r648;
	min.s32 	%r654, %r582, %r653;
	mov.u32 	%r655, %r2693;
	shl.b32 	%r656, %r655, 2;
	add.s32 	%r657, %r36, %r656;
	ld.shared.u32 	%r658, [%r657+4];
	mov.u32 	%r659, %r2694;
	shl.b32 	%r660, %r659, 2;
	add.s32 	%r661, %r56, %r660;
	ld.shared.u32 	%r662, [%r661+8];
	add.s32 	%r663, %r662, %r658;
	min.s32 	%r664, %r654, %r663;
	mov.u32 	%r665, %r2693;
	shl.b32 	%r666, %r665, 2;
	add.s32 	%r667, %r36, %r666;
	ld.shared.u32 	%r668, [%r667];
	mov.u32 	%r669, %r2694;
	shl.b32 	%r670, %r669, 2;
	add.s32 	%r671, %r56, %r670;
	ld.shared.u32 	%r672, [%r671+4];
	add.s32 	%r673, %r672, %r668;
	min.s32 	%r674, %r602, %r673;
	mov.u32 	%r675, %r2693;
	shl.b32 	%r676, %r675, 2;
	add.s32 	%r677, %r36, %r676;
	ld.shared.u32 	%r678, [%r677+4];
	mov.u32 	%r679, %r2694;
	shl.b32 	%r680, %r679, 2;
	add.s32 	%r681, %r56, %r680;
	ld.shared.u32 	%r682, [%r681+12];
	add.s32 	%r683, %r682, %r678;
	min.s32 	%r684, %r674, %r683;
	mov.u32 	%r685, %r2693;
	shl.b32 	%r686, %r685, 2;
	add.s32 	%r687, %r36, %r686;
	ld.shared.u32 	%r688, [%r687+8];
	mov.u32 	%r689, %r2694;
	shl.b32 	%r690, %r689, 2;
	add.s32 	%r691, %r56, %r690;
	ld.shared.u32 	%r692, [%r691];
	add.s32 	%r693, %r692, %r688;
	min.s32 	%r694, %r622, %r693;
	mov.u32 	%r695, %r2693;
	shl.b32 	%r696, %r695, 2;
	add.s32 	%r697, %r36, %r696;
	ld.shared.u32 	%r698, [%r697+12];
	mov.u32 	%r699, %r2694;
	shl.b32 	%r700, %r699, 2;
	add.s32 	%r701, %r56, %r700;
	ld.shared.u32 	%r702, [%r701+8];
	add.s32 	%r703, %r702, %r698;
	min.s32 	%r704, %r694, %r703;
	mov.u32 	%r705, %r2693;
	shl.b32 	%r706, %r705, 2;
	add.s32 	%r707, %r36, %r706;
	ld.shared.u32 	%r708, [%r707+8];
	mov.u32 	%r709, %r2694;
	shl.b32 	%r710, %r709, 2;
	add.s32 	%r711, %r56, %r710;
	ld.shared.u32 	%r712, [%r711+4];
	add.s32 	%r713, %r712, %r708;
	min.s32 	%r714, %r642, %r713;
	mov.u32 	%r715, %r2693;
	shl.b32 	%r716, %r715, 2;
	add.s32 	%r717, %r36, %r716;
	ld.shared.u32 	%r718, [%r717+12];
	mov.u32 	%r719, %r2694;
	shl.b32 	%r720, %r719, 2;
	add.s32 	%r721, %r56, %r720;
	ld.shared.u32 	%r722, [%r721+12];
	add.s32 	%r723, %r722, %r718;
	min.s32 	%r724, %r714, %r723;
	or.b32  	%r725, %r16, 32;
	mov.u32 	%r2693, %r725;
	add.s32 	%r726, %r17, 1024;
	mov.u32 	%r2694, %r726;
	mov.u32 	%r727, %r2693;
	shl.b32 	%r728, %r727, 2;
	add.s32 	%r729, %r36, %r728;
	ld.shared.u32 	%r730, [%r729];
	mov.u32 	%r731, %r2694;
	shl.b32 	%r732, %r731, 2;
	add.s32 	%r733, %r56, %r732;
	ld.shared.u32 	%r734, [%r733];
	add.s32 	%r735, %r734, %r730;
	min.s32 	%r736, %r664, %r735;
	mov.u32 	%r737, %r2693;
	shl.b32 	%r738, %r737, 2;
	add.s32 	%r739, %r36, %r738;
	ld.shared.u32 	%r740, [%r739+4];
	mov.u32 	%r741, %r2694;
	shl.b32 	%r742, %r741, 2;
	add.s32 	%r743, %r56, %r742;
	ld.shared.u32 	%r744, [%r743+8];
	add.s32 	%r745, %r744, %r740;
	min.s32 	%r746, %r736, %r745;
	mov.u32 	%r747, %r2693;
	shl.b32 	%r748, %r747, 2;
	add.s32 	%r749, %r36, %r748;
	ld.shared.u32 	%r750, [%r749];
	mov.u32 	%r751, %r2694;
	shl.b32 	%r752, %r751, 2;
	add.s32 	%r753, %r56, %r752;
	ld.shared.u32 	%r754, [%r753+4];
	add.s32 	%r755, %r754, %r750;
	min.s32 	%r756, %r684, %r755;
	mov.u32 	%r757, %r2693;
	shl.b32 	%r758, %r757, 2;
	add.s32 	%r759, %r36, %r758;
	ld.shared.u32 	%r760, [%r759+4];
	mov.u32 	%r761, %r2694;
	shl.b32 	%r762, %r761, 2;
	add.s32 	%r763, %r56, %r762;
	ld.shared.u32 	%r764, [%r763+12];
	add.s32 	%r765, %r764, %r760;
	min.s32 	%r766, %r756, %r765;
	mov.u32 	%r767, %r2693;
	shl.b32 	%r768, %r767, 2;
	add.s32 	%r769, %r36, %r768;
	ld.shared.u32 	%r770, [%r769+8];
	mov.u32 	%r771, %r2694;
	shl.b32 	%r772, %r771, 2;
	add.s32 	%r773, %r56, %r772;
	ld.shared.u32 	%r774, [%r773];
	add.s32 	%r775, %r774, %r770;
	min.s32 	%r776, %r704, %r775;
	mov.u32 	%r777, %r2693;
	shl.b32 	%r778, %r777, 2;
	add.s32 	%r779, %r36, %r778;
	ld.shared.u32 	%r780, [%r779+12];
	mov.u32 	%r781, %r2694;
	shl.b32 	%r782, %r781, 2;
	add.s32 	%r783, %r56, %r782;
	ld.shared.u32 	%r784, [%r783+8];
	add.s32 	%r785, %r784, %r780;
	min.s32 	%r786, %r776, %r785;
	mov.u32 	%r787, %r2693;
	shl.b32 	%r788, %r787, 2;
	add.s32 	%r789, %r36, %r788;
	ld.shared.u32 	%r790, [%r789+8];
	mov.u32 	%r791, %r2694;
	shl.b32 	%r792, %r791, 2;
	add.s32 	%r793, %r56, %r792;
	ld.shared.u32 	%r794, [%r793+4];
	add.s32 	%r795, %r794, %r790;
	min.s32 	%r796, %r724, %r795;
	mov.u32 	%r797, %r2693;
	shl.b32 	%r798, %r797, 2;
	add.s32 	%r799, %r36, %r798;
	ld.shared.u32 	%r800, [%r799+12];
	mov.u32 	%r801, %r2694;
	shl.b32 	%r802, %r801, 2;
	add.s32 	%r803, %r56, %r802;
	ld.shared.u32 	%r804, [%r803+12];
	add.s32 	%r805, %r804, %r800;
	min.s32 	%r806, %r796, %r805;
	or.b32  	%r807, %r16, 36;
	mov.u32 	%r2693, %r807;
	add.s32 	%r808, %r17, 1152;
	mov.u32 	%r2694, %r808;
	mov.u32 	%r809, %r2693;
	shl.b32 	%r810, %r809, 2;
	add.s32 	%r811, %r36, %r810;
	ld.shared.u32 	%r812, [%r811];
	mov.u32 	%r813, %r2694;
	shl.b32 	%r814, %r813, 2;
	add.s32 	%r815, %r56, %r814;
	ld.shared.u32 	%r816, [%r815];
	add.s32 	%r817, %r816, %r812;
	min.s32 	%r818, %r746, %r817;
	mov.u32 	%r819, %r2693;
	shl.b32 	%r820, %r819, 2;
	add.s32 	%r821, %r36, %r820;
	ld.shared.u32 	%r822, [%r821+4];
	mov.u32 	%r823, %r2694;
	shl.b32 	%r824, %r823, 2;
	add.s32 	%r825, %r56, %r824;
	ld.shared.u32 	%r826, [%r825+8];
	add.s32 	%r827, %r826, %r822;
	min.s32 	%r828, %r818, %r827;
	mov.u32 	%r829, %r2693;
	shl.b32 	%r830, %r829, 2;
	add.s32 	%r831, %r36, %r830;
	ld.shared.u32 	%r832, [%r831];
	mov.u32 	%r833, %r2694;
	shl.b32 	%r834, %r833, 2;
	add.s32 	%r835, %r56, %r834;
	ld.shared.u32 	%r836, [%r835+4];
	add.s32 	%r837, %r836, %r832;
	min.s32 	%r838, %r766, %r837;
	mov.u32 	%r839, %r2693;
	shl.b32 	%r840, %r839, 2;
	add.s32 	%r841, %r36, %r840;
	ld.shared.u32 	%r842, [%r841+4];
	mov.u32 	%r843, %r2694;
	shl.b32 	%r844, %r843, 2;
	add.s32 	%r845, %r56, %r844;
	ld.shared.u32 	%r846, [%r845+12];
	add.s32 	%r847, %r846, %r842;
	min.s32 	%r848, %r838, %r847;
	mov.u32 	%r849, %r2693;
	shl.b32 	%r850, %r849, 2;
	add.s32 	%r851, %r36, %r850;
	ld.shared.u32 	%r852, [%r851+8];
	mov.u32 	%r853, %r2694;
	shl.b32 	%r854, %r853, 2;
	add.s32 	%r855, %r56, %r854;
	ld.shared.u32 	%r856, [%r855];
	add.s32 	%r857, %r856, %r852;
	min.s32 	%r858, %r786, %r857;
	mov.u32 	%r859, %r2693;
	shl.b32 	%r860, %r859, 2;
	add.s32 	%r861, %r36, %r860;
	ld.shared.u32 	%r862, [%r861+12];
	mov.u32 	%r863, %r2694;
	shl.b32 	%r864, %r863, 2;
	add.s32 	%r865, %r56, %r864;
	ld.shared.u32 	%r866, [%r865+8];
	add.s32 	%r867, %r866, %r862;
	min.s32 	%r868, %r858, %r867;
	mov.u32 	%r869, %r2693;
	shl.b32 	%r870, %r869, 2;
	add.s32 	%r871, %r36, %r870;
	ld.shared.u32 	%r872, [%r871+8];
	mov.u32 	%r873, %r2694;
	shl.b32 	%r874, %r873, 2;
	add.s32 	%r875, %r56, %r874;
	ld.shared.u32 	%r876, [%r875+4];
	add.s32 	%r877, %r876, %r872;
	min.s32 	%r878, %r806, %r877;
	mov.u32 	%r879, %r2693;
	shl.b32 	%r880, %r879, 2;
	add.s32 	%r881, %r36, %r880;
	ld.shared.u32 	%r882, [%r881+12];
	mov.u32 	%r883, %r2694;
	shl.b32 	%r884, %r883, 2;
	add.s32 	%r885, %r56, %r884;
	ld.shared.u32 	%r886, [%r885+12];
	add.s32 	%r887, %r886, %r882;
	min.s32 	%r888, %r878, %r887;
	or.b32  	%r889, %r16, 40;
	mov.u32 	%r2693, %r889;
	add.s32 	%r890, %r17, 1280;
	mov.u32 	%r2694, %r890;
	mov.u32 	%r891, %r2693;
	shl.b32 	%r892, %r891, 2;
	add.s32 	%r893, %r36, %r892;
	ld.shared.u32 	%r894, [%r893];
	mov.u32 	%r895, %r2694;
	shl.b32 	%r896, %r895, 2;
	add.s32 	%r897, %r56, %r896;
	ld.shared.u32 	%r898, [%r897];
	add.s32 	%r899, %r898, %r894;
	min.s32 	%r900, %r828, %r899;
	mov.u32 	%r901, %r2693;
	shl.b32 	%r902, %r901, 2;
	add.s32 	%r903, %r36, %r902;
	ld.shared.u32 	%r904, [%r903+4];
	mov.u32 	%r905, %r2694;
	shl.b32 	%r906, %r905, 2;
	add.s32 	%r907, %r56, %r906;
	ld.shared.u32 	%r908, [%r907+8];
	add.s32 	%r909, %r908, %r904;
	min.s32 	%r910, %r900, %r909;
	mov.u32 	%r911, %r2693;
	shl.b32 	%r912, %r911, 2;
	add.s32 	%r913, %r36, %r912;
	ld.shared.u32 	%r914, [%r913];
	mov.u32 	%r915, %r2694;
	shl.b32 	%r916, %r915, 2;
	add.s32 	%r917, %r56, %r916;
	ld.shared.u32 	%r918, [%r917+4];
	add.s32 	%r919, %r918, %r914;
	min.s32 	%r920, %r848, %r919;
	mov.u32 	%r921, %r2693;
	shl.b32 	%r922, %r921, 2;
	add.s32 	%r923, %r36, %r922;
	ld.shared.u32 	%r924, [%r923+4];
	mov.u32 	%r925, %r2694;
	shl.b32 	%r926, %r925, 2;
	add.s32 	%r927, %r56, %r926;
	ld.shared.u32 	%r928, [%r927+12];
	add.s32 	%r929, %r928, %r924;
	min.s32 	%r930, %r920, %r929;
	mov.u32 	%r931, %r2693;
	shl.b32 	%r932, %r931, 2;
	add.s32 	%r933, %r36, %r932;
	ld.shared.u32 	%r934, [%r933+8];
	mov.u32 	%r935, %r2694;
	shl.b32 	%r936, %r935, 2;
	add.s32 	%r937, %r56, %r936;
	ld.shared.u32 	%r938, [%r937];
	add.s32 	%r939, %r938, %r934;
	min.s32 	%r940, %r868, %r939;
	mov.u32 	%r941, %r2693;
	shl.b32 	%r942, %r941, 2;
	add.s32 	%r943, %r36, %r942;
	ld.shared.u32 	%r944, [%r943+12];
	mov.u32 	%r945, %r2694;
	shl.b32 	%r946, %r945, 2;
	add.s32 	%r947, %r56, %r946;
	ld.shared.u32 	%r948, [%r947+8];
	add.s32 	%r949, %r948, %r944;
	min.s32 	%r950, %r940, %r949;
	mov.u32 	%r951, %r2693;
	shl.b32 	%r952, %r951, 2;
	add.s32 	%r953, %r36, %r952;
	ld.shared.u32 	%r954, [%r953+8];
	mov.u32 	%r955, %r2694;
	shl.b32 	%r956, %r955, 2;
	add.s32 	%r957, %r56, %r956;
	ld.shared.u32 	%r958, [%r957+4];
	add.s32 	%r959, %r958, %r954;
	min.s32 	%r960, %r888, %r959;
	mov.u32 	%r961, %r2693;
	shl.b32 	%r962, %r961, 2;
	add.s32 	%r963, %r36, %r962;
	ld.shared.u32 	%r964, [%r963+12];
	mov.u32 	%r965, %r2694;
	shl.b32 	%r966, %r965, 2;
	add.s32 	%r967, %r56, %r966;
	ld.shared.u32 	%r968, [%r967+12];
	add.s32 	%r969, %r968, %r964;
	min.s32 	%r970, %r960, %r969;
	or.b32  	%r971, %r16, 44;
	mov.u32 	%r2693, %r971;
	add.s32 	%r972, %r17, 1408;
	mov.u32 	%r2694, %r972;
	mov.u32 	%r973, %r2693;
	shl.b32 	%r974, %r973, 2;
	add.s32 	%r975, %r36, %r974;
	ld.shared.u32 	%r976, [%r975];
	mov.u32 	%r977, %r2694;
	shl.b32 	%r978, %r977, 2;
	add.s32 	%r979, %r56, %r978;
	ld.shared.u32 	%r980, [%r979];
	add.s32 	%r981, %r980, %r976;
	min.s32 	%r982, %r910, %r981;
	mov.u32 	%r983, %r2693;
	shl.b32 	%r984, %r983, 2;
	add.s32 	%r985, %r36, %r984;
	ld.shared.u32 	%r986, [%r985+4];
	mov.u32 	%r987, %r2694;
	shl.b32 	%r988, %r987, 2;
	add.s32 	%r989, %r56, %r988;
	ld.shared.u32 	%r990, [%r989+8];
	add.s32 	%r991, %r990, %r986;
	min.s32 	%r992, %r982, %r991;
	mov.u32 	%r993, %r2693;
	shl.b32 	%r994, %r993, 2;
	add.s32 	%r995, %r36, %r994;
	ld.shared.u32 	%r996, [%r995];
	mov.u32 	%r997, %r2694;
	shl.b32 	%r998, %r997, 2;
	add.s32 	%r999, %r56, %r998;
	ld.shared.u32 	%r1000, [%r999+4];
	add.s32 	%r1001, %r1000, %r996;
	min.s32 	%r1002, %r930, %r1001;
	mov.u32 	%r1003, %r2693;
	shl.b32 	%r1004, %r1003, 2;
	add.s32 	%r1005, %r36, %r1004;
	ld.shared.u32 	%r1006, [%r1005+4];
	mov.u32 	%r1007, %r2694;
	shl.b32 	%r1008, %r1007, 2;
	add.s32 	%r1009, %r56, %r1008;
	ld.shared.u32 	%r1010, [%r1009+12];
	add.s32 	%r1011, %r1010, %r1006;
	min.s32 	%r1012, %r1002, %r1011;
	mov.u32 	%r1013, %r2693;
	shl.b32 	%r1014, %r1013, 2;
	add.s32 	%r1015, %r36, %r1014;
	ld.shared.u32 	%r1016, [%r1015+8];
	mov.u32 	%r1017, %r2694;
	shl.b32 	%r1018, %r1017, 2;
	add.s32 	%r1019, %r56, %r1018;
	ld.shared.u32 	%r1020, [%r1019];
	add.s32 	%r1021, %r1020, %r1016;
	min.s32 	%r1022, %r950, %r1021;
	mov.u32 	%r1023, %r2693;
	shl.b32 	%r1024, %r1023, 2;
	add.s32 	%r1025, %r36, %r1024;
	ld.shared.u32 	%r1026, [%r1025+12];
	mov.u32 	%r1027, %r2694;
	shl.b32 	%r1028, %r1027, 2;
	add.s32 	%r1029, %r56, %r1028;
	ld.shared.u32 	%r1030, [%r1029+8];
	add.s32 	%r1031, %r1030, %r1026;
	min.s32 	%r1032, %r1022, %r1031;
	mov.u32 	%r1033, %r2693;
	shl.b32 	%r1034, %r1033, 2;
	add.s32 	%r1035, %r36, %r1034;
	ld.shared.u32 	%r1036, [%r1035+8];
	mov.u32 	%r1037, %r2694;
	shl.b32 	%r1038, %r1037, 2;
	add.s32 	%r1039, %r56, %r1038;
	ld.shared.u32 	%r1040, [%r1039+4];
	add.s32 	%r1041, %r1040, %r1036;
	min.s32 	%r1042, %r970, %r1041;
	mov.u32 	%r1043, %r2693;
	shl.b32 	%r1044, %r1043, 2;
	add.s32 	%r1045, %r36, %r1044;
	ld.shared.u32 	%r1046, [%r1045+12];
	mov.u32 	%r1047, %r2694;
	shl.b32 	%r1048, %r1047, 2;
	add.s32 	%r1049, %r56, %r1048;
	ld.shared.u32 	%r1050, [%r1049+12];
	add.s32 	%r1051, %r1050, %r1046;
	min.s32 	%r1052, %r1042, %r1051;
	or.b32  	%r1053, %r16, 48;
	mov.u32 	%r2693, %r1053;
	add.s32 	%r1054, %r17, 1536;
	mov.u32 	%r2694, %r1054;
	mov.u32 	%r1055, %r2693;
	shl.b32 	%r1056, %r1055, 2;
	add.s32 	%r1057, %r36, %r1056;
	ld.shared.u32 	%r1058, [%r1057];
	mov.u32 	%r1059, %r2694;
	shl.b32 	%r1060, %r1059, 2;
	add.s32 	%r1061, %r56, %r1060;
	ld.shared.u32 	%r1062, [%r1061];
	add.s32 	%r1063, %r1062, %r1058;
	min.s32 	%r1064, %r992, %r1063;
	mov.u32 	%r1065, %r2693;
	shl.b32 	%r1066, %r1065, 2;
	add.s32 	%r1067, %r36, %r1066;
	ld.shared.u32 	%r1068, [%r1067+4];
	mov.u32 	%r1069, %r2694;
	shl.b32 	%r1070, %r1069, 2;
	add.s32 	%r1071, %r56, %r1070;
	ld.shared.u32 	%r1072, [%r1071+8];
	add.s32 	%r1073, %r1072, %r1068;
	min.s32 	%r1074, %r1064, %r1073;
	mov.u32 	%r1075, %r2693;
	shl.b32 	%r1076, %r1075, 2;
	add.s32 	%r1077, %r36, %r1076;
	ld.shared.u32 	%r1078, [%r1077];
	mov.u32 	%r1079, %r2694;
	shl.b32 	%r1080, %r1079, 2;
	add.s32 	%r1081, %r56, %r1080;
	ld.shared.u32 	%r1082, [%r1081+4];
	add.s32 	%r1083, %r1082, %r1078;
	min.s32 	%r1084, %r1012, %r1083;
	mov.u32 	%r1085, %r2693;
	shl.b32 	%r1086, %r1085, 2;
	add.s32 	%r1087, %r36, %r1086;
	ld.shared.u32 	%r1088, [%r1087+4];
	mov.u32 	%r1089, %r2694;
	shl.b32 	%r1090, %r1089, 2;
	add.s32 	%r1091, %r56, %r1090;
	ld.shared.u32 	%r1092, [%r1091+12];
	add.s32 	%r1093, %r1092, %r1088;
	min.s32 	%r1094, %r1084, %r1093;
	mov.u32 	%r1095, %r2693;
	shl.b32 	%r1096, %r1095, 2;
	add.s32 	%r1097, %r36, %r1096;
	ld.shared.u32 	%r1098, [%r1097+8];
	mov.u32 	%r1099, %r2694;
	shl.b32 	%r1100, %r1099, 2;
	add.s32 	%r1101, %r56, %r1100;
	ld.shared.u32 	%r1102, [%r1101];
	add.s32 	%r1103, %r1102, %r1098;
	min.s32 	%r1104, %r1032, %r1103;
	mov.u32 	%r1105, %r2693;
	shl.b32 	%r1106, %r1105, 2;
	add.s32 	%r1107, %r36, %r1106;
	ld.shared.u32 	%r1108, [%r1107+12];
	mov.u32 	%r1109, %r2694;
	shl.b32 	%r1110, %r1109, 2;
	add.s32 	%r1111, %r56, %r1110;
	ld.shared.u32 	%r1112, [%r1111+8];
	add.s32 	%r1113, %r1112, %r1108;
	min.s32 	%r1114, %r1104, %r1113;
	mov.u32 	%r1115, %r2693;
	shl.b32 	%r1116, %r1115, 2;
	add.s32 	%r1117, %r36, %r1116;
	ld.shared.u32 	%r1118, [%r1117+8];
	mov.u32 	%r1119, %r2694;
	shl.b32 	%r1120, %r1119, 2;
	add.s32 	%r1121, %r56, %r1120;
	ld.shared.u32 	%r1122, [%r1121+4];
	add.s32 	%r1123, %r1122, %r1118;
	min.s32 	%r1124, %r1052, %r1123;
	mov.u32 	%r1125, %r2693;
	shl.b32 	%r1126, %r1125, 2;
	add.s32 	%r1127, %r36, %r1126;
	ld.shared.u32 	%r1128, [%r1127+12];
	mov.u32 	%r1129, %r2694;
	shl.b32 	%r1130, %r1129, 2;
	add.s32 	%r1131, %r56, %r1130;
	ld.shared.u32 	%r1132, [%r1131+12];
	add.s32 	%r1133, %r1132, %r1128;
	min.s32 	%r1134, %r1124, %r1133;
	or.b32  	%r1135, %r16, 52;
	mov.u32 	%r2693, %r1135;
	add.s32 	%r1136, %r17, 1664;
	mov.u32 	%r2694, %r1136;
	mov.u32 	%r1137, %r2693;
	shl.b32 	%r1138, %r1137, 2;
	add.s32 	%r1139, %r36, %r1138;
	ld.shared.u32 	%r1140, [%r1139];
	mov.u32 	%r1141, %r2694;
	shl.b32 	%r1142, %r1141, 2;
	add.s32 	%r1143, %r56, %r1142;
	ld.shared.u32 	%r1144, [%r1143];
	add.s32 	%r1145, %r1144, %r1140;
	min.s32 	%r1146, %r1074, %r1145;
	mov.u32 	%r1147, %r2693;
	shl.b32 	%r1148, %r1147, 2;
	add.s32 	%r1149, %r36, %r1148;
	ld.shared.u32 	%r1150, [%r1149+4];
	mov.u32 	%r1151, %r2694;
	shl.b32 	%r1152, %r1151, 2;
	add.s32 	%r1153, %r56, %r1152;
	ld.shared.u32 	%r1154, [%r1153+8];
	add.s32 	%r1155, %r1154, %r1150;
	min.s32 	%r1156, %r1146, %r1155;
	mov.u32 	%r1157, %r2693;
	shl.b32 	%r1158, %r1157, 2;
	add.s32 	%r1159, %r36, %r1158;
	ld.shared.u32 	%r1160, [%r1159];
	mov.u32 	%r1161, %r2694;
	shl.b32 	%r1162, %r1161, 2;
	add.s32 	%r1163, %r56, %r1162;
	ld.shared.u32 	%r1164, [%r1163+4];
	add.s32 	%r1165, %r1164, %r1160;
	min.s32 	%r1166, %r1094, %r1165;
	mov.u32 	%r1167, %r2693;
	shl.b32 	%r1168, %r1167, 2;
	add.s32 	%r1169, %r36, %r1168;
	ld.shared.u32 	%r1170, [%r1169+4];
	mov.u32 	%r1171, %r2694;
	shl.b32 	%r1172, %r1171, 2;
	add.s32 	%r1173, %r56, %r1172;
	ld.shared.u32 	%r1174, [%r1173+12];
	add.s32 	%r1175, %r1174, %r1170;
	min.s32 	%r1176, %r1166, %r1175;
	mov.u32 	%r1177, %r2693;
	shl.b32 	%r1178, %r1177, 2;
	add.s32 	%r1179, %r36, %r1178;
	ld.shared.u32 	%r1180, [%r1179+8];
	mov.u32 	%r1181, %r2694;
	shl.b32 	%r1182, %r1181, 2;
	add.s32 	%r1183, %r56, %r1182;
	ld.shared.u32 	%r1184, [%r1183];
	add.s32 	%r1185, %r1184, %r1180;
	min.s32 	%r1186, %r1114, %r1185;
	mov.u32 	%r1187, %r2693;
	shl.b32 	%r1188, %r1187, 2;
	add.s32 	%r1189, %r36, %r1188;
	ld.shared.u32 	%r1190, [%r1189+12];
	mov.u32 	%r1191, %r2694;
	shl.b32 	%r1192, %r1191, 2;
	add.s32 	%r1193, %r56, %r1192;
	ld.shared.u32 	%r1194, [%r1193+8];
	add.s32 	%r1195, %r1194, %r1190;
	min.s32 	%r1196, %r1186, %r1195;
	mov.u32 	%r1197, %r2693;
	shl.b32 	%r1198, %r1197, 2;
	add.s32 	%r1199, %r36, %r1198;
	ld.shared.u32 	%r1200, [%r1199+8];
	mov.u32 	%r1201, %r2694;
	shl.b32 	%r1202, %r1201, 2;
	add.s32 	%r1203, %r56, %r1202;
	ld.shared.u32 	%r1204, [%r1203+4];
	add.s32 	%r1205, %r1204, %r1200;
	min.s32 	%r1206, %r1134, %r1205;
	mov.u32 	%r1207, %r2693;
	shl.b32 	%r1208, %r1207, 2;
	add.s32 	%r1209, %r36, %r1208;
	ld.shared.u32 	%r1210, [%r1209+12];
	mov.u32 	%r1211, %r2694;
	shl.b32 	%r1212, %r1211, 2;
	add.s32 	%r1213, %r56, %r1212;
	ld.shared.u32 	%r1214, [%r1213+12];
	add.s32 	%r1215, %r1214, %r1210;
	min.s32 	%r1216, %r1206, %r1215;
	or.b32  	%r1217, %r16, 56;
	mov.u32 	%r2693, %r1217;
	add.s32 	%r1218, %r17, 1792;
	mov.u32 	%r2694, %r1218;
	mov.u32 	%r1219, %r2693;
	shl.b32 	%r1220, %r1219, 2;
	add.s32 	%r1221, %r36, %r1220;
	ld.shared.u32 	%r1222, [%r1221];
	mov.u32 	%r1223, %r2694;
	shl.b32 	%r1224, %r1223, 2;
	add.s32 	%r1225, %r56, %r1224;
	ld.shared.u32 	%r1226, [%r1225];
	add.s32 	%r1227, %r1226, %r1222;
	min.s32 	%r1228, %r1156, %r1227;
	mov.u32 	%r1229, %r2693;
	shl.b32 	%r1230, %r1229, 2;
	add.s32 	%r1231, %r36, %r1230;
	ld.shared.u32 	%r1232, [%r1231+4];
	mov.u32 	%r1233, %r2694;
	shl.b32 	%r1234, %r1233, 2;
	add.s32 	%r1235, %r56, %r1234;
	ld.shared.u32 	%r1236, [%r1235+8];
	add.s32 	%r1237, %r1236, %r1232;
	min.s32 	%r1238, %r1228, %r1237;
	mov.u32 	%r1239, %r2693;
	shl.b32 	%r1240, %r1239, 2;
	add.s32 	%r1241, %r36, %r1240;
	ld.shared.u32 	%r1242, [%r1241];
	mov.u32 	%r1243, %r2694;
	shl.b32 	%r1244, %r1243, 2;
	add.s32 	%r1245, %r56, %r1244;
	ld.shared.u32 	%r1246, [%r1245+4];
	add.s32 	%r1247, %r1246, %r1242;
	min.s32 	%r1248, %r1176, %r1247;
	mov.u32 	%r1249, %r2693;
	shl.b32 	%r1250, %r1249, 2;
	add.s32 	%r1251, %r36, %r1250;
	ld.shared.u32 	%r1252, [%r1251+4];
	mov.u32 	%r1253, %r2694;
	shl.b32 	%r1254, %r1253, 2;
	add.s32 	%r1255, %r56, %r1254;
	ld.shared.u32 	%r1256, [%r1255+12];
	add.s32 	%r1257, %r1256, %r1252;
	min.s32 	%r1258, %r1248, %r1257;
	mov.u32 	%r1259, %r2693;
	shl.b32 	%r1260, %r1259, 2;
	add.s32 	%r1261, %r36, %r1260;
	ld.shared.u32 	%r1262, [%r1261+8];
	mov.u32 	%r1263, %r2694;
	shl.b32 	%r1264, %r1263, 2;
	add.s32 	%r1265, %r56, %r1264;
	ld.shared.u32 	%r1266, [%r1265];
	add.s32 	%r1267, %r1266, %r1262;
	min.s32 	%r1268, %r1196, %r1267;
	mov.u32 	%r1269, %r2693;
	shl.b32 	%r1270, %r1269, 2;
	add.s32 	%r1271, %r36, %r1270;
	ld.shared.u32 	%r1272, [%r1271+12];
	mov.u32 	%r1273, %r2694;
	shl.b32 	%r1274, %r1273, 2;
	add.s32 	%r1275, %r56, %r1274;
	ld.shared.u32 	%r1276, [%r1275+8];
	add.s32 	%r1277, %r1276, %r1272;
	min.s32 	%r1278, %r1268, %r1277;
	mov.u32 	%r1279, %r2693;
	shl.b32 	%r1280, %r1279, 2;
	add.s32 	%r1281, %r36, %r1280;
	ld.shared.u32 	%r1282, [%r1281+8];
	mov.u32 	%r1283, %r2694;
	shl.b32 	%r1284, %r1283, 2;
	add.s32 	%r1285, %r56, %r1284;
	ld.shared.u32 	%r1286, [%r1285+4];
	add.s32 	%r1287, %r1286, %r1282;
	min.s32 	%r1288, %r1216, %r1287;
	mov.u32 	%r1289, %r2693;
	shl.b32 	%r1290, %r1289, 2;
	add.s32 	%r1291, %r36, %r1290;
	ld.shared.u32 	%r1292, [%r1291+12];
	mov.u32 	%r1293, %r2694;
	shl.b32 	%r1294, %r1293, 2;
	add.s32 	%r1295, %r56, %r1294;
	ld.shared.u32 	%r1296, [%r1295+12];
	add.s32 	%r1297, %r1296, %r1292;
	min.s32 	%r1298, %r1288, %r1297;
	or.b32  	%r1299, %r16, 60;
	mov.u32 	%r2693, %r1299;
	add.s32 	%r1300, %r17, 1920;
	mov.u32 	%r2694, %r1300;
	mov.u32 	%r1301, %r2693;
	shl.b32 	%r1302, %r1301, 2;
	add.s32 	%r1303, %r36, %r1302;
	ld.shared.u32 	%r1304, [%r1303];
	mov.u32 	%r1305, %r2694;
	shl.b32 	%r1306, %r1305, 2;
	add.s32 	%r1307, %r56, %r1306;
	ld.shared.u32 	%r1308, [%r1307];
	add.s32 	%r1309, %r1308, %r1304;
	min.s32 	%r1310, %r1238, %r1309;
	mov.u32 	%r1311, %r2693;
	shl.b32 	%r1312, %r1311, 2;
	add.s32 	%r1313, %r36, %r1312;
	ld.shared.u32 	%r1314, [%r1313+4];
	mov.u32 	%r1315, %r2694;
	shl.b32 	%r1316, %r1315, 2;
	add.s32 	%r1317, %r56, %r1316;
	ld.shared.u32 	%r1318, [%r1317+8];
	add.s32 	%r1319, %r1318, %r1314;
	min.s32 	%r1320, %r1310, %r1319;
	mov.u32 	%r1321, %r2693;
	shl.b32 	%r1322, %r1321, 2;
	add.s32 	%r1323, %r36, %r1322;
	ld.shared.u32 	%r1324, [%r1323];
	mov.u32 	%r1325, %r2694;
	shl.b32 	%r1326, %r1325, 2;
	add.s32 	%r1327, %r56, %r1326;
	ld.shared.u32 	%r1328, [%r1327+4];
	add.s32 	%r1329, %r1328, %r1324;
	min.s32 	%r1330, %r1258, %r1329;
	mov.u32 	%r1331, %r2693;
	shl.b32 	%r1332, %r1331, 2;
	add.s32 	%r1333, %r36, %r1332;
	ld.shared.u32 	%r1334, [%r1333+4];
	mov.u32 	%r1335, %r2694;
	shl.b32 	%r1336, %r1335, 2;
	add.s32 	%r1337, %r56, %r1336;
	ld.shared.u32 	%r1338, [%r1337+12];
	add.s32 	%r1339, %r1338, %r1334;
	min.s32 	%r1340, %r1330, %r1339;
	mov.u32 	%r1341, %r2693;
	shl.b32 	%r1342, %r1341, 2;
	add.s32 	%r1343, %r36, %r1342;
	ld.shared.u32 	%r1344, [%r1343+8];
	mov.u32 	%r1345, %r2694;
	shl.b32 	%r1346, %r1345, 2;
	add.s32 	%r1347, %r56, %r1346;
	ld.shared.u32 	%r1348, [%r1347];
	add.s32 	%r1349, %r1348, %r1344;
	min.s32 	%r1350, %r1278, %r1349;
	mov.u32 	%r1351, %r2693;
	shl.b32 	%r1352, %r1351, 2;
	add.s32 	%r1353, %r36, %r1352;
	ld.shared.u32 	%r1354, [%r1353+12];
	mov.u32 	%r1355, %r2694;
	shl.b32 	%r1356, %r1355, 2;
	add.s32 	%r1357, %r56, %r1356;
	ld.shared.u32 	%r1358, [%r1357+8];
	add.s32 	%r1359, %r1358, %r1354;
	min.s32 	%r1360, %r1350, %r1359;
	mov.u32 	%r1361, %r2693;
	shl.b32 	%r1362, %r1361, 2;
	add.s32 	%r1363, %r36, %r1362;
	ld.shared.u32 	%r1364, [%r1363+8];
	mov.u32 	%r1365, %r2694;
	shl.b32 	%r1366, %r1365, 2;
	add.s32 	%r1367, %r56, %r1366;
	ld.shared.u32 	%r1368, [%r1367+4];
	add.s32 	%r1369, %r1368, %r1364;
	min.s32 	%r1370, %r1298, %r1369;
	mov.u32 	%r1371, %r2693;
	shl.b32 	%r1372, %r1371, 2;
	add.s32 	%r1373, %r36, %r1372;
	ld.shared.u32 	%r1374, [%r1373+12];
	mov.u32 	%r1375, %r2694;
	shl.b32 	%r1376, %r1375, 2;
	add.s32 	%r1377, %r56, %r1376;
	ld.shared.u32 	%r1378, [%r1377+12];
	add.s32 	%r1379, %r1378, %r1374;
	min.s32 	%r1380, %r1370, %r1379;
	or.b32  	%r1381, %r16, 64;
	mov.u32 	%r2693, %r1381;
	add.s32 	%r1382, %r17, 2048;
	mov.u32 	%r2694, %r1382;
	mov.u32 	%r1383, %r2693;
	shl.b32 	%r1384, %r1383, 2;
	add.s32 	%r1385, %r36, %r1384;
	ld.shared.u32 	%r1386, [%r1385];
	mov.u32 	%r1387, %r2694;
	shl.b32 	%r1388, %r1387, 2;
	add.s32 	%r1389, %r56, %r1388;
	ld.shared.u32 	%r1390, [%r1389];
	add.s32 	%r1391, %r1390, %r1386;
	min.s32 	%r1392, %r1320, %r1391;
	mov.u32 	%r1393, %r2693;
	shl.b32 	%r1394, %r1393, 2;
	add.s32 	%r1395, %r36, %r1394;
	ld.shared.u32 	%r1396, [%r1395+4];
	mov.u32 	%r1397, %r2694;
	shl.b32 	%r1398, %r1397, 2;
	add.s32 	%r1399, %r56, %r1398;
	ld.shared.u32 	%r1400, [%r1399+8];
	add.s32 	%r1401, %r1400, %r1396;
	min.s32 	%r1402, %r1392, %r1401;
	mov.u32 	%r1403, %r2693;
	shl.b32 	%r1404, %r1403, 2;
	add.s32 	%r1405, %r36, %r1404;
	ld.shared.u32 	%r1406, [%r1405];
	mov.u32 	%r1407, %r2694;
	shl.b32 	%r1408, %r1407, 2;
	add.s32 	%r1409, %r56, %r1408;
	ld.shared.u32 	%r1410, [%r1409+4];
	add.s32 	%r1411, %r1410, %r1406;
	min.s32 	%r1412, %r1340, %r1411;
	mov.u32 	%r1413, %r2693;
	shl.b32 	%r1414, %r1413, 2;
	add.s32 	%r1415, %r36, %r1414;
	ld.shared.u32 	%r1416, [%r1415+4];
	mov.u32 	%r1417, %r2694;
	shl.b32 	%r1418, %r1417, 2;
	add.s32 	%r1419, %r56, %r1418;
	ld.shared.u32 	%r1420, [%r1419+12];
	add.s32 	%r1421, %r1420, %r1416;
	min.s32 	%r1422, %r1412, %r1421;
	mov.u32 	%r1423, %r2693;
	shl.b32 	%r1424, %r1423, 2;
	add.s32 	%r1425, %r36, %r1424;
	ld.shared.u32 	%r1426, [%r1425+8];
	mov.u32 	%r1427, %r2694;
	shl.b32 	%r1428, %r1427, 2;
	add.s32 	%r1429, %r56, %r1428;
	ld.shared.u32 	%r1430, [%r1429];
	add.s32 	%r1431, %r1430, %r1426;
	min.s32 	%r1432, %r1360, %r1431;
	mov.u32 	%r1433, %r2693;
	shl.b32 	%r1434, %r1433, 2;
	add.s32 	%r1435, %r36, %r1434;
	ld.shared.u32 	%r1436, [%r1435+12];
	mov.u32 	%r1437, %r2694;
	shl.b32 	%r1438, %r1437, 2;
	add.s32 	%r1439, %r56, %r1438;
	ld.shared.u32 	%r1440, [%r1439+8];
	add.s32 	%r1441, %r1440, %r1436;
	min.s32 	%r1442, %r1432, %r1441;
	mov.u32 	%r1443, %r2693;
	shl.b32 	%r1444, %r1443, 2;
	add.s32 	%r1445, %r36, %r1444;
	ld.shared.u32 	%r1446, [%r1445+8];
	mov.u32 	%r1447, %r2694;
	shl.b32 	%r1448, %r1447, 2;
	add.s32 	%r1449, %r56, %r1448;
	ld.shared.u32 	%r1450, [%r1449+4];
	add.s32 	%r1451, %r1450, %r1446;
	min.s32 	%r1452, %r1380, %r1451;
	mov.u32 	%r1453, %r2693;
	shl.b32 	%r1454, %r1453, 2;
	add.s32 	%r1455, %r36, %r1454;
	ld.shared.u32 	%r1456, [%r1455+12];
	mov.u32 	%r1457, %r2694;
	shl.b32 	%r1458, %r1457, 2;
	add.s32 	%r1459, %r56, %r1458;
	ld.shared.u32 	%r1460, [%r1459+12];
	add.s32 	%r1461, %r1460, %r1456;
	min.s32 	%r1462, %r1452, %r1461;
	or.b32  	%r1463, %r16, 68;
	mov.u32 	%r2693, %r1463;
	add.s32 	%r1464, %r17, 2176;
	mov.u32 	%r2694, %r1464;
	mov.u32 	%r1465, %r2693;
	shl.b32 	%r1466, %r1465, 2;
	add.s32 	%r1467, %r36, %r1466;
	ld.shared.u32 	%r1468, [%r1467];
	mov.u32 	%r1469, %r2694;
	shl.b32 	%r1470, %r1469, 2;
	add.s32 	%r1471, %r56, %r1470;
	ld.shared.u32 	%r1472, [%r1471];
	add.s32 	%r1473, %r1472, %r1468;
	min.s32 	%r1474, %r1402, %r1473;
	mov.u32 	%r1475, %r2693;
	shl.b32 	%r1476, %r1475, 2;
	add.s32 	%r1477, %r36, %r1476;
	ld.shared.u32 	%r1478, [%r1477+4];
	mov.u32 	%r1479, %r2694;
	shl.b32 	%r1480, %r1479, 2;
	add.s32 	%r1481, %r56, %r1480;
	ld.shared.u32 	%r1482, [%r1481+8];
	add.s32 	%r1483, %r1482, %r1478;
	min.s32 	%r1484, %r1474, %r1483;
	mov.u32 	%r1485, %r2693;
	shl.b32 	%r1486, %r1485, 2;
	add.s32 	%r1487, %r36, %r1486;
	ld.shared.u32 	%r1488, [%r1487];
	mov.u32 	%r1489, %r2694;
	shl.b32 	%r1490, %r1489, 2;
	add.s32 	%r1491, %r56, %r1490;
	ld.shared.u32 	%r1492, [%r1491+4];
	add.s32 	%r1493, %r1492, %r1488;
	min.s32 	%r1494, %r1422, %r1493;
	mov.u32 	%r1495, %r2693;
	shl.b32 	%r1496, %r1495, 2;
	add.s32 	%r1497, %r36, %r1496;
	ld.shared.u32 	%r1498, [%r1497+4];
	mov.u32 	%r1499, %r2694;
	shl.b32 	%r1500, %r1499, 2;
	add.s32 	%r1501, %r56, %r1500;
	ld.shared.u32 	%r1502, [%r1501+12];
	add.s32 	%r1503, %r1502, %r1498;
	min.s32 	%r1504, %r1494, %r1503;
	mov.u32 	%r1505, %r2693;
	shl.b32 	%r1506, %r1505, 2;
	add.s32 	%r1507, %r36, %r1506;
	ld.shared.u32 	%r1508, [%r1507+8];
	mov.u32 	%r1509, %r2694;
	shl.b32 	%r1510, %r1509, 2;
	add.s32 	%r1511, %r56, %r1510;
	ld.shared.u32 	%r1512, [%r1511];
	add.s32 	%r1513, %r1512, %r1508;
	min.s32 	%r1514, %r1442, %r1513;
	mov.u32 	%r1515, %r2693;
	shl.b32 	%r1516, %r1515, 2;
	add.s32 	%r1517, %r36, %r1516;
	ld.shared.u32 	%r1518, [%r1517+12];
	mov.u32 	%r1519, %r2694;
	shl.b32 	%r1520, %r1519, 2;
	add.s32 	%r1521, %r56, %r1520;
	ld.shared.u32 	%r1522, [%r1521+8];
	add.s32 	%r1523, %r1522, %r1518;
	min.s32 	%r1524, %r1514, %r1523;
	mov.u32 	%r1525, %r2693;
	shl.b32 	%r1526, %r1525, 2;
	add.s32 	%r1527, %r36, %r1526;
	ld.shared.u32 	%r1528, [%r1527+8];
	mov.u32 	%r1529, %r2694;
	shl.b32 	%r1530, %r1529, 2;
	add.s32 	%r1531, %r56, %r1530;
	ld.shared.u32 	%r1532, [%r1531+4];
	add.s32 	%r1533, %r1532, %r1528;
	min.s32 	%r1534, %r1462, %r1533;
	mov.u32 	%r1535, %r2693;
	shl.b32 	%r1536, %r1535, 2;
	add.s32 	%r1537, %r36, %r1536;
	ld.shared.u32 	%r1538, [%r1537+12];
	mov.u32 	%r1539, %r2694;
	shl.b32 	%r1540, %r1539, 2;
	add.s32 	%r1541, %r56, %r1540;
	ld.shared.u32 	%r1542, [%r1541+12];
	add.s32 	%r1543, %r1542, %r1538;
	min.s32 	%r1544, %r1534, %r1543;
	or.b32  	%r1545, %r16, 72;
	mov.u32 	%r2693, %r1545;
	add.s32 	%r1546, %r17, 2304;
	mov.u32 	%r2694, %r1546;
	mov.u32 	%r1547, %r2693;
	shl.b32 	%r1548, %r1547, 2;
	add.s32 	%r1549, %r36, %r1548;
	ld.shared.u32 	%r1550, [%r1549];
	mov.u32 	%r1551, %r2694;
	shl.b32 	%r1552, %r1551, 2;
	add.s32 	%r1553, %r56, %r1552;
	ld.shared.u32 	%r1554, [%r1553];
	add.s32 	%r1555, %r1554, %r1550;
	min.s32 	%r1556, %r1484, %r1555;
	mov.u32 	%r1557, %r2693;
	shl.b32 	%r1558, %r1557, 2;
	add.s32 	%r1559, %r36, %r1558;
	ld.shared.u32 	%r1560, [%r1559+4];
	mov.u32 	%r1561, %r2694;
	shl.b32 	%r1562, %r1561, 2;
	add.s32 	%r1563, %r56, %r1562;
	ld.shared.u32 	%r1564, [%r1563+8];
	add.s32 	%r1565, %r1564, %r1560;
	min.s32 	%r1566, %r1556, %r1565;
	mov.u32 	%r1567, %r2693;
	shl.b32 	%r1568, %r1567, 2;
	add.s32 	%r1569, %r36, %r1568;
	ld.shared.u32 	%r1570, [%r1569];
	mov.u32 	%r1571, %r2694;
	shl.b32 	%r1572, %r1571, 2;
	add.s32 	%r1573, %r56, %r1572;
	ld.shared.u32 	%r1574, [%r1573+4];
	add.s32 	%r1575, %r1574, %r1570;
	min.s32 	%r1576, %r1504, %r1575;
	mov.u32 	%r1577, %r2693;
	shl.b32 	%r1578, %r1577, 2;
	add.s32 	%r1579, %r36, %r1578;
	ld.shared.u32 	%r1580, [%r1579+4];
	mov.u32 	%r1581, %r2694;
	shl.b32 	%r1582, %r1581, 2;
	add.s32 	%r1583, %r56, %r1582;
	ld.shared.u32 	%r1584, [%r1583+12];
	add.s32 	%r1585, %r1584, %r1580;
	min.s32 	%r1586, %r1576, %r1585;
	mov.u32 	%r1587, %r2693;
	shl.b32 	%r1588, %r1587, 2;
	add.s32 	%r1589, %r36, %r1588;
	ld.shared.u32 	%r1590, [%r1589+8];
	mov.u32 	%r1591, %r2694;
	shl.b32 	%r1592, %r1591, 2;
	add.s32 	%r1593, %r56, %r1592;
	ld.shared.u32 	%r1594, [%r1593];
	add.s32 	%r1595, %r1594, %r1590;
	min.s32 	%r1596, %r1524, %r1595;
	mov.u32 	%r1597, %r2693;
	shl.b32 	%r1598, %r1597, 2;
	add.s32 	%r1599, %r36, %r1598;
	ld.shared.u32 	%r1600, [%r1599+12];
	mov.u32 	%r1601, %r2694;
	shl.b32 	%r1602, %r1601, 2;
	add.s32 	%r1603, %r56, %r1602;
	ld.shared.u32 	%r1604, [%r1603+8];
	add.s32 	%r1605, %r1604, %r1600;
	min.s32 	%r1606, %r1596, %r1605;
	mov.u32 	%r1607, %r2693;
	shl.b32 	%r1608, %r1607, 2;
	add.s32 	%r1609, %r36, %r1608;
	ld.shared.u32 	%r1610, [%r1609+8];
	mov.u32 	%r1611, %r2694;
	shl.b32 	%r1612, %r1611, 2;
	add.s32 	%r1613, %r56, %r1612;
	ld.shared.u32 	%r1614, [%r1613+4];
	add.s32 	%r1615, %r1614, %r1610;
	min.s32 	%r1616, %r1544, %r1615;
	mov.u32 	%r1617, %r2693;
	shl.b32 	%r1618, %r1617, 2;
	add.s32 	%r1619, %r36, %r1618;
	ld.shared.u32 	%r1620, [%r1619+12];
	mov.u32 	%r1621, %r2694;
	shl.b32 	%r1622, %r1621, 2;
	add.s32 	%r1623, %r56, %r1622;
	ld.shared.u32 	%r1624, [%r1623+12];
	add.s32 	%r1625, %r1624, %r1620;
	min.s32 	%r1626, %r1616, %r1625;
	or.b32  	%r1627, %r16, 76;
	mov.u32 	%r2693, %r1627;
	add.s32 	%r1628, %r17, 2432;
	mov.u32 	%r2694, %r1628;
	mov.u32 	%r1629, %r2693;
	shl.b32 	%r1630, %r1629, 2;
	add.s32 	%r1631, %r36, %r1630;
	ld.shared.u32 	%r1632, [%r1631];
	mov.u32 	%r1633, %r2694;
	shl.b32 	%r1634, %r1633, 2;
	add.s32 	%r1635, %r56, %r1634;
	ld.shared.u32 	%r1636, [%r1635];
	add.s32 	%r1637, %r1636, %r1632;
	min.s32 	%r1638, %r1566, %r1637;
	mov.u32 	%r1639, %r2693;
	shl.b32 	%r1640, %r1639, 2;
	add.s32 	%r1641, %r36, %r1640;
	ld.shared.u32 	%r1642, [%r1641+4];
	mov.u32 	%r1643, %r2694;
	shl.b32 	%r1644, %r1643, 2;
	add.s32 	%r1645, %r56, %r1644;
	ld.shared.u32 	%r1646, [%r1645+8];
	add.s32 	%r1647, %r1646, %r1642;
	min.s32 	%r1648, %r1638, %r1647;
	mov.u32 	%r1649, %r2693;
	shl.b32 	%r1650, %r1649, 2;
	add.s32 	%r1651, %r36, %r1650;
	ld.shared.u32 	%r1652, [%r1651];
	mov.u32 	%r1653, %r2694;
	shl.b32 	%r1654, %r1653, 2;
	add.s32 	%r1655, %r56, %r1654;
	ld.shared.u32 	%r1656, [%r1655+4];
	add.s32 	%r1657, %r1656, %r1652;
	min.s32 	%r1658, %r1586, %r1657;
	mov.u32 	%r1659, %r2693;
	shl.b32 	%r1660, %r1659, 2;
	add.s32 	%r1661, %r36, %r1660;
	ld.shared.u32 	%r1662, [%r1661+4];
	mov.u32 	%r1663, %r2694;
	shl.b32 	%r1664, %r1663, 2;
	add.s32 	%r1665, %r56, %r1664;
	ld.shared.u32 	%r1666, [%r1665+12];
	add.s32 	%r1667, %r1666, %r1662;
	min.s32 	%r1668, %r1658, %r1667;
	mov.u32 	%r1669, %r2693;
	shl.b32 	%r1670, %r1669, 2;
	add.s32 	%r1671, %r36, %r1670;
	ld.shared.u32 	%r1672, [%r1671+8];
	mov.u32 	%r1673, %r2694;
	shl.b32 	%r1674, %r1673, 2;
	add.s32 	%r1675, %r56, %r1674;
	ld.shared.u32 	%r1676, [%r1675];
	add.s32 	%r1677, %r1676, %r1672;
	min.s32 	%r1678, %r1606, %r1677;
	mov.u32 	%r1679, %r2693;
	shl.b32 	%r1680, %r1679, 2;
	add.s32 	%r1681, %r36, %r1680;
	ld.shared.u32 	%r1682, [%r1681+12];
	mov.u32 	%r1683, %r2694;
	shl.b32 	%r1684, %r1683, 2;
	add.s32 	%r1685, %r56, %r1684;
	ld.shared.u32 	%r1686, [%r1685+8];
	add.s32 	%r1687, %r1686, %r1682;
	min.s32 	%r1688, %r1678, %r1687;
	mov.u32 	%r1689, %r2693;
	shl.b32 	%r1690, %r1689, 2;
	add.s32 	%r1691, %r36, %r1690;
	ld.shared.u32 	%r1692, [%r1691+8];
	mov.u32 	%r1693, %r2694;
	shl.b32 	%r1694, %r1693, 2;
	add.s32 	%r1695, %r56, %r1694;
	ld.shared.u32 	%r1696, [%r1695+4];
	add.s32 	%r1697, %r1696, %r1692;
	min.s32 	%r1698, %r1626, %r1697;
	mov.u32 	%r1699, %r2693;
	shl.b32 	%r1700, %r1699, 2;
	add.s32 	%r1701, %r36, %r1700;
	ld.shared.u32 	%r1702, [%r1701+12];
	mov.u32 	%r1703, %r2694;
	shl.b32 	%r1704, %r1703, 2;
	add.s32 	%r1705, %r56, %r1704;
	ld.shared.u32 	%r1706, [%r1705+12];
	add.s32 	%r1707, %r1706, %r1702;
	min.s32 	%r1708, %r1698, %r1707;
	or.b32  	%r1709, %r16, 80;
	mov.u32 	%r2693, %r1709;
	add.s32 	%r1710, %r17, 2560;
	mov.u32 	%r2694, %r1710;
	mov.u32 	%r1711, %r2693;
	shl.b32 	%r1712, %r1711, 2;
	add.s32 	%r1713, %r36, %r1712;
	ld.shared.u32 	%r1714, [%r1713];
	mov.u32 	%r1715, %r2694;
	shl.b32 	%r1716, %r1715, 2;
	add.s32 	%r1717, %r56, %r1716;
	ld.shared.u32 	%r1718, [%r1717];
	add.s32 	%r1719, %r1718, %r1714;
	min.s32 	%r1720, %r1648, %r1719;
	mov.u32 	%r1721, %r2693;
	shl.b32 	%r1722, %r1721, 2;
	add.s32 	%r1723, %r36, %r1722;
	ld.shared.u32 	%r1724, [%r1723+4];
	mov.u32 	%r1725, %r2694;
	shl.b32 	%r1726, %r1725, 2;
	add.s32 	%r1727, %r56, %r1726;
	ld.shared.u32 	%r1728, [%r1727+8];
	add.s32 	%r1729, %r1728, %r1724;
	min.s32 	%r1730, %r1720, %r1729;
	mov.u32 	%r1731, %r2693;
	shl.b32 	%r1732, %r1731, 2;
	add.s32 	%r1733, %r36, %r1732;
	ld.shared.u32 	%r1734, [%r1733];
	mov.u32 	%r1735, %r2694;
	shl.b32 	%r1736, %r1735, 2;
	add.s32 	%r1737, %r56, %r1736;
	ld.shared.u32 	%r1738, [%r1737+4];
	add.s32 	%r1739, %r1738, %r1734;
	min.s32 	%r1740, %r1668, %r1739;
	mov.u32 	%r1741, %r2693;
	shl.b32 	%r1742, %r1741, 2;
	add.s32 	%r1743, %r36, %r1742;
	ld.shared.u32 	%r1744, [%r1743+4];
	mov.u32 	%r1745, %r2694;
	shl.b32 	%r1746, %r1745, 2;
	add.s32 	%r1747, %r56, %r1746;
	ld.shared.u32 	%r1748, [%r1747+12];
	add.s32 	%r1749, %r1748, %r1744;
	min.s32 	%r1750, %r1740, %r1749;
	mov.u32 	%r1751, %r2693;
	shl.b32 	%r1752, %r1751, 2;
	add.s32 	%r1753, %r36, %r1752;
	ld.shared.u32 	%r1754, [%r1753+8];
	mov.u32 	%r1755, %r2694;
	shl.b32 	%r1756, %r1755, 2;
	add.s32 	%r1757, %r56, %r1756;
	ld.shared.u32 	%r1758, [%r1757];
	add.s32 	%r1759, %r1758, %r1754;
	min.s32 	%r1760, %r1688, %r1759;
	mov.u32 	%r1761, %r2693;
	shl.b32 	%r1762, %r1761, 2;
	add.s32 	%r1763, %r36, %r1762;
	ld.shared.u32 	%r1764, [%r1763+12];
	mov.u32 	%r1765, %r2694;
	shl.b32 	%r1766, %r1765, 2;
	add.s32 	%r1767, %r56, %r1766;
	ld.shared.u32 	%r1768, [%r1767+8];
	add.s32 	%r1769, %r1768, %r1764;
	min.s32 	%r1770, %r1760, %r1769;
	mov.u32 	%r1771, %r2693;
	shl.b32 	%r1772, %r1771, 2;
	add.s32 	%r1773, %r36, %r1772;
	ld.shared.u32 	%r1774, [%r1773+8];
	mov.u32 	%r1775, %r2694;
	shl.b32 	%r1776, %r1775, 2;
	add.s32 	%r1777, %r56, %r1776;
	ld.shared.u32 	%r1778, [%r1777+4];
	add.s32 	%r1779, %r1778, %r1774;
	min.s32 	%r1780, %r1708, %r1779;
	mov.u32 	%r1781, %r2693;
	shl.b32 	%r1782, %r1781, 2;
	add.s32 	%r1783, %r36, %r1782;
	ld.shared.u32 	%r1784, [%r1783+12];
	mov.u32 	%r1785, %r2694;
	shl.b32 	%r1786, %r1785, 2;
	add.s32 	%r1787, %r56, %r1786;
	ld.shared.u32 	%r1788, [%r1787+12];
	add.s32 	%r1789, %r1788, %r1784;
	min.s32 	%r1790, %r1780, %r1789;
	or.b32  	%r1791, %r16, 84;
	mov.u32 	%r2693, %r1791;
	add.s32 	%r1792, %r17, 2688;
	mov.u32 	%r2694, %r1792;
	mov.u32 	%r1793, %r2693;
	shl.b32 	%r1794, %r1793, 2;
	add.s32 	%r1795, %r36, %r1794;
	ld.shared.u32 	%r1796, [%r1795];
	mov.u32 	%r1797, %r2694;
	shl.b32 	%r1798, %r1797, 2;
	add.s32 	%r1799, %r56, %r1798;
	ld.shared.u32 	%r1800, [%r1799];
	add.s32 	%r1801, %r1800, %r1796;
	min.s32 	%r1802, %r1730, %r1801;
	mov.u32 	%r1803, %r2693;
	shl.b32 	%r1804, %r1803, 2;
	add.s32 	%r1805, %r36, %r1804;
	ld.shared.u32 	%r1806, [%r1805+4];
	mov.u32 	%r1807, %r2694;
	shl.b32 	%r1808, %r1807, 2;
	add.s32 	%r1809, %r56, %r1808;
	ld.shared.u32 	%r1810, [%r1809+8];
	add.s32 	%r1811, %r1810, %r1806;
	min.s32 	%r1812, %r1802, %r1811;
	mov.u32 	%r1813, %r2693;
	shl.b32 	%r1814, %r1813, 2;
	add.s32 	%r1815, %r36, %r1814;
	ld.shared.u32 	%r1816, [%r1815];
	mov.u32 	%r1817, %r2694;
	shl.b32 	%r1818, %r1817, 2;
	add.s32 	%r1819, %r56, %r1818;
	ld.shared.u32 	%r1820, [%r1819+4];
	add.s32 	%r1821, %r1820, %r1816;
	min.s32 	%r1822, %r1750, %r1821;
	mov.u32 	%r1823, %r2693;
	shl.b32 	%r1824, %r1823, 2;
	add.s32 	%r1825, %r36, %r1824;
	ld.shared.u32 	%r1826, [%r1825+4];
	mov.u32 	%r1827, %r2694;
	shl.b32 	%r1828, %r1827, 2;
	add.s32 	%r1829, %r56, %r1828;
	ld.shared.u32 	%r1830, [%r1829+12];
	add.s32 	%r1831, %r1830, %r1826;
	min.s32 	%r1832, %r1822, %r1831;
	mov.u32 	%r1833, %r2693;
	shl.b32 	%r1834, %r1833, 2;
	add.s32 	%r1835, %r36, %r1834;
	ld.shared.u32 	%r1836, [%r1835+8];
	mov.u32 	%r1837, %r2694;
	shl.b32 	%r1838, %r1837, 2;
	add.s32 	%r1839, %r56, %r1838;
	ld.shared.u32 	%r1840, [%r1839];
	add.s32 	%r1841, %r1840, %r1836;
	min.s32 	%r1842, %r1770, %r1841;
	mov.u32 	%r1843, %r2693;
	shl.b32 	%r1844, %r1843, 2;
	add.s32 	%r1845, %r36, %r1844;
	ld.shared.u32 	%r1846, [%r1845+12];
	mov.u32 	%r1847, %r2694;
	shl.b32 	%r1848, %r1847, 2;
	add.s32 	%r1849, %r56, %r1848;
	ld.shared.u32 	%r1850, [%r1849+8];
	add.s32 	%r1851, %r1850, %r1846;
	min.s32 	%r1852, %r1842, %r1851;
	mov.u32 	%r1853, %r2693;
	shl.b32 	%r1854, %r1853, 2;
	add.s32 	%r1855, %r36, %r1854;
	ld.shared.u32 	%r1856, [%r1855+8];
	mov.u32 	%r1857, %r2694;
	shl.b32 	%r1858, %r1857, 2;
	add.s32 	%r1859, %r56, %r1858;
	ld.shared.u32 	%r1860, [%r1859+4];
	add.s32 	%r1861, %r1860, %r1856;
	min.s32 	%r1862, %r1790, %r1861;
	mov.u32 	%r1863, %r2693;
	shl.b32 	%r1864, %r1863, 2;
	add.s32 	%r1865, %r36, %r1864;
	ld.shared.u32 	%r1866, [%r1865+12];
	mov.u32 	%r1867, %r2694;
	shl.b32 	%r1868, %r1867, 2;
	add.s32 	%r1869, %r56, %r1868;
	ld.shared.u32 	%r1870, [%r1869+12];
	add.s32 	%r1871, %r1870, %r1866;
	min.s32 	%r1872, %r1862, %r1871;
	or.b32  	%r1873, %r16, 88;
	mov.u32 	%r2693, %r1873;
	add.s32 	%r1874, %r17, 2816;
	mov.u32 	%r2694, %r1874;
	mov.u32 	%r1875, %r2693;
	shl.b32 	%r1876, %r1875, 2;
	add.s32 	%r1877, %r36, %r1876;
	ld.shared.u32 	%r1878, [%r1877];
	mov.u32 	%r1879, %r2694;
	shl.b32 	%r1880, %r1879, 2;
	add.s32 	%r1881, %r56, %r1880;
	ld.shared.u32 	%r1882, [%r1881];
	add.s32 	%r1883, %r1882, %r1878;
	min.s32 	%r1884, %r1812, %r1883;
	mov.u32 	%r1885, %r2693;
	shl.b32 	%r1886, %r1885, 2;
	add.s32 	%r1887, %r36, %r1886;
	ld.shared.u32 	%r1888, [%r1887+4];
	mov.u32 	%r1889, %r2694;
	shl.b32 	%r1890, %r1889, 2;
	add.s32 	%r1891, %r56, %r1890;
	ld.shared.u32 	%r1892, [%r1891+8];
	add.s32 	%r1893, %r1892, %r1888;
	min.s32 	%r1894, %r1884, %r1893;
	mov.u32 	%r1895, %r2693;
	shl.b32 	%r1896, %r1895, 2;
	add.s32 	%r1897, %r36, %r1896;
	ld.shared.u32 	%r1898, [%r1897];
	mov.u32 	%r1899, %r2694;
	shl.b32 	%r1900, %r1899, 2;
	add.s32 	%r1901, %r56, %r1900;
	ld.shared.u32 	%r1902, [%r1901+4];
	add.s32 	%r1903, %r1902, %r1898;
	min.s32 	%r1904, %r1832, %r1903;
	mov.u32 	%r1905, %r2693;
	shl.b32 	%r1906, %r1905, 2;
	add.s32 	%r1907, %r36, %r1906;
	ld.shared.u32 	%r1908, [%r1907+4];
	mov.u32 	%r1909, %r2694;
	shl.b32 	%r1910, %r1909, 2;
	add.s32 	%r1911, %r56, %r1910;
	ld.shared.u32 	%r1912, [%r1911+12];
	add.s32 	%r1913, %r1912, %r1908;
	min.s32 	%r1914, %r1904, %r1913;
	mov.u32 	%r1915, %r2693;
	shl.b32 	%r1916, %r1915, 2;
	add.s32 	%r1917, %r36, %r1916;
	ld.shared.u32 	%r1918, [%r1917+8];
	mov.u32 	%r1919, %r2694;
	shl.b32 	%r1920, %r1919, 2;
	add.s32 	%r1921, %r56, %r1920;
	ld.shared.u32 	%r1922, [%r1921];
	add.s32 	%r1923, %r1922, %r1918;
	min.s32 	%r1924, %r1852, %r1923;
	mov.u32 	%r1925, %r2693;
	shl.b32 	%r1926, %r1925, 2;
	add.s32 	%r1927, %r36, %r1926;
	ld.shared.u32 	%r1928, [%r1927+12];
	mov.u32 	%r1929, %r2694;
	shl.b32 	%r1930, %r1929, 2;
	add.s32 	%r1931, %r56, %r1930;
	ld.shared.u32 	%r1932, [%r1931+8];
	add.s32 	%r1933, %r1932, %r1928;
	min.s32 	%r1934, %r1924, %r1933;
	mov.u32 	%r1935, %r2693;
	shl.b32 	%r1936, %r1935, 2;
	add.s32 	%r1937, %r36, %r1936;
	ld.shared.u32 	%r1938, [%r1937+8];
	mov.u32 	%r1939, %r2694;
	shl.b32 	%r1940, %r1939, 2;
	add.s32 	%r1941, %r56, %r1940;
	ld.shared.u32 	%r1942, [%r1941+4];
	add.s32 	%r1943, %r1942, %r1938;
	min.s32 	%r1944, %r1872, %r1943;
	mov.u32 	%r1945, %r2693;
	shl.b32 	%r1946, %r1945, 2;
	add.s32 	%r1947, %r36, %r1946;
	ld.shared.u32 	%r1948, [%r1947+12];
	mov.u32 	%r1949, %r2694;
	shl.b32 	%r1950, %r1949, 2;
	add.s32 	%r1951, %r56, %r1950;
	ld.shared.u32 	%r1952, [%r1951+12];
	add.s32 	%r1953, %r1952, %r1948;
	min.s32 	%r1954, %r1944, %r1953;
	or.b32  	%r1955, %r16, 92;
	mov.u32 	%r2693, %r1955;
	add.s32 	%r1956, %r17, 2944;
	mov.u32 	%r2694, %r1956;
	mov.u32 	%r1957, %r2693;
	shl.b32 	%r1958, %r1957, 2;
	add.s32 	%r1959, %r36, %r1958;
	ld.shared.u32 	%r1960, [%r1959];
	mov.u32 	%r1961, %r2694;
	shl.b32 	%r1962, %r1961, 2;
	add.s32 	%r1963, %r56, %r1962;
	ld.shared.u32 	%r1964, [%r1963];
	add.s32 	%r1965, %r1964, %r1960;
	min.s32 	%r1966, %r1894, %r1965;
	mov.u32 	%r1967, %r2693;
	shl.b32 	%r1968, %r1967, 2;
	add.s32 	%r1969, %r36, %r1968;
	ld.shared.u32 	%r1970, [%r1969+4];
	mov.u32 	%r1971, %r2694;
	shl.b32 	%r1972, %r1971, 2;
	add.s32 	%r1973, %r56, %r1972;
	ld.shared.u32 	%r1974, [%r1973+8];
	add.s32 	%r1975, %r1974, %r1970;
	min.s32 	%r1976, %r1966, %r1975;
	mov.u32 	%r1977, %r2693;
	shl.b32 	%r1978, %r1977, 2;
	add.s32 	%r1979, %r36, %r1978;
	ld.shared.u32 	%r1980, [%r1979];
	mov.u32 	%r1981, %r2694;
	shl.b32 	%r1982, %r1981, 2;
	add.s32 	%r1983, %r56, %r1982;
	ld.shared.u32 	%r1984, [%r1983+4];
	add.s32 	%r1985, %r1984, %r1980;
	min.s32 	%r1986, %r1914, %r1985;
	mov.u32 	%r1987, %r2693;
	shl.b32 	%r1988, %r1987, 2;
	add.s32 	%r1989, %r36, %r1988;
	ld.shared.u32 	%r1990, [%r1989+4];
	mov.u32 	%r1991, %r2694;
	shl.b32 	%r1992, %r1991, 2;
	add.s32 	%r1993, %r56, %r1992;
	ld.shared.u32 	%r1994, [%r1993+12];
	add.s32 	%r1995, %r1994, %r1990;
	min.s32 	%r1996, %r1986, %r1995;
	mov.u32 	%r1997, %r2693;
	shl.b32 	%r1998, %r1997, 2;
	add.s32 	%r1999, %r36, %r1998;
	ld.shared.u32 	%r2000, [%r1999+8];
	mov.u32 	%r2001, %r2694;
	shl.b32 	%r2002, %r2001, 2;
	add.s32 	%r2003, %r56, %r2002;
	ld.shared.u32 	%r2004, [%r2003];
	add.s32 	%r2005, %r2004, %r2000;
	min.s32 	%r2006, %r1934, %r2005;
	mov.u32 	%r2007, %r2693;
	shl.b32 	%r2008, %r2007, 2;
	add.s32 	%r2009, %r36, %r2008;
	ld.shared.u32 	%r2010, [%r2009+12];
	mov.u32 	%r2011, %r2694;
	shl.b32 	%r2012, %r2011, 2;
	add.s32 	%r2013, %r56, %r2012;
	ld.shared.u32 	%r2014, [%r2013+8];
	add.s32 	%r2015, %r2014, %r2010;
	min.s32 	%r2016, %r2006, %r2015;
	mov.u32 	%r2017, %r2693;
	shl.b32 	%r2018, %r2017, 2;
	add.s32 	%r2019, %r36, %r2018;
	ld.shared.u32 	%r2020, [%r2019+8];
	mov.u32 	%r2021, %r2694;
	shl.b32 	%r2022, %r2021, 2;
	add.s32 	%r2023, %r56, %r2022;
	ld.shared.u32 	%r2024, [%r2023+4];
	add.s32 	%r2025, %r2024, %r2020;
	min.s32 	%r2026, %r1954, %r2025;
	mov.u32 	%r2027, %r2693;
	shl.b32 	%r2028, %r2027, 2;
	add.s32 	%r2029, %r36, %r2028;
	ld.shared.u32 	%r2030, [%r2029+12];
	mov.u32 	%r2031, %r2694;
	shl.b32 	%r2032, %r2031, 2;
	add.s32 	%r2033, %r56, %r2032;
	ld.shared.u32 	%r2034, [%r2033+12];
	add.s32 	%r2035, %r2034, %r2030;
	min.s32 	%r2036, %r2026, %r2035;
	or.b32  	%r2037, %r16, 96;
	mov.u32 	%r2693, %r2037;
	add.s32 	%r2038, %r17, 3072;
	mov.u32 	%r2694, %r2038;
	mov.u32 	%r2039, %r2693;
	shl.b32 	%r2040, %r2039, 2;
	add.s32 	%r2041, %r36, %r2040;
	ld.shared.u32 	%r2042, [%r2041];
	mov.u32 	%r2043, %r2694;
	shl.b32 	%r2044, %r2043, 2;
	add.s32 	%r2045, %r56, %r2044;
	ld.shared.u32 	%r2046, [%r2045];
	add.s32 	%r2047, %r2046, %r2042;
	min.s32 	%r2048, %r1976, %r2047;
	mov.u32 	%r2049, %r2693;
	shl.b32 	%r2050, %r2049, 2;
	add.s32 	%r2051, %r36, %r2050;
	ld.shared.u32 	%r2052, [%r2051+4];
	mov.u32 	%r2053, %r2694;
	shl.b32 	%r2054, %r2053, 2;
	add.s32 	%r2055, %r56, %r2054;
	ld.shared.u32 	%r2056, [%r2055+8];
	add.s32 	%r2057, %r2056, %r2052;
	min.s32 	%r2058, %r2048, %r2057;
	mov.u32 	%r2059, %r2693;
	shl.b32 	%r2060, %r2059, 2;
	add.s32 	%r2061, %r36, %r2060;
	ld.shared.u32 	%r2062, [%r2061];
	mov.u32 	%r2063, %r2694;
	shl.b32 	%r2064, %r2063, 2;
	add.s32 	%r2065, %r56, %r2064;
	ld.shared.u32 	%r2066, [%r2065+4];
	add.s32 	%r2067, %r2066, %r2062;
	min.s32 	%r2068, %r1996, %r2067;
	mov.u32 	%r2069, %r2693;
	shl.b32 	%r2070, %r2069, 2;
	add.s32 	%r2071, %r36, %r2070;
	ld.shared.u32 	%r2072, [%r2071+4];
	mov.u32 	%r2073, %r2694;
	shl.b32 	%r2074, %r2073, 2;
	add.s32 	%r2075, %r56, %r2074;
	ld.shared.u32 	%r2076, [%r2075+12];
	add.s32 	%r2077, %r2076, %r2072;
	min.s32 	%r2078, %r2068, %r2077;
	mov.u32 	%r2079, %r2693;
	shl.b32 	%r2080, %r2079, 2;
	add.s32 	%r2081, %r36, %r2080;
	ld.shared.u32 	%r2082, [%r2081+8];
	mov.u32 	%r2083, %r2694;
	shl.b32 	%r2084, %r2083, 2;
	add.s32 	%r2085, %r56, %r2084;
	ld.shared.u32 	%r2086, [%r2085];
	add.s32 	%r2087, %r2086, %r2082;
	min.s32 	%r2088, %r2016, %r2087;
	mov.u32 	%r2089, %r2693;
	shl.b32 	%r2090, %r2089, 2;
	add.s32 	%r2091, %r36, %r2090;
	ld.shared.u32 	%r2092, [%r2091+12];
	mov.u32 	%r2093, %r2694;
	shl.b32 	%r2094, %r2093, 2;
	add.s32 	%r2095, %r56, %r2094;
	ld.shared.u32 	%r2096, [%r2095+8];
	add.s32 	%r2097, %r2096, %r2092;
	min.s32 	%r2098, %r2088, %r2097;
	mov.u32 	%r2099, %r2693;
	shl.b32 	%r2100, %r2099, 2;
	add.s32 	%r2101, %r36, %r2100;
	ld.shared.u32 	%r2102, [%r2101+8];
	mov.u32 	%r2103, %r2694;
	shl.b32 	%r2104, %r2103, 2;
	add.s32 	%r2105, %r56, %r2104;
	ld.shared.u32 	%r2106, [%r2105+4];
	add.s32 	%r2107, %r2106, %r2102;
	min.s32 	%r2108, %r2036, %r2107;
	mov.u32 	%r2109, %r2693;
	shl.b32 	%r2110, %r2109, 2;
	add.s32 	%r2111, %r36, %r2110;
	ld.shared.u32 	%r2112, [%r2111+12];
	mov.u32 	%r2113, %r2694;
	shl.b32 	%r2114, %r2113, 2;
	add.s32 	%r2115, %r56, %r2114;
	ld.shared.u32 	%r2116, [%r2115+12];
	add.s32 	%r2117, %r2116, %r2112;
	min.s32 	%r2118, %r2108, %r2117;
	or.b32  	%r2119, %r16, 100;
	mov.u32 	%r2693, %r2119;
	add.s32 	%r2120, %r17, 3200;
	mov.u32 	%r2694, %r2120;
	mov.u32 	%r2121, %r2693;
	shl.b32 	%r2122, %r2121, 2;
	add.s32 	%r2123, %r36, %r2122;
	ld.shared.u32 	%r2124, [%r2123];
	mov.u32 	%r2125, %r2694;
	shl.b32 	%r2126, %r2125, 2;
	add.s32 	%r2127, %r56, %r2126;
	ld.shared.u32 	%r2128, [%r2127];
	add.s32 	%r2129, %r2128, %r2124;
	min.s32 	%r2130, %r2058, %r2129;
	mov.u32 	%r2131, %r2693;
	shl.b32 	%r2132, %r2131, 2;
	add.s32 	%r2133, %r36, %r2132;
	ld.shared.u32 	%r2134, [%r2133+4];
	mov.u32 	%r2135, %r2694;
	shl.b32 	%r2136, %r2135, 2;
	add.s32 	%r2137, %r56, %r2136;
	ld.shared.u32 	%r2138, [%r2137+8];
	add.s32 	%r2139, %r2138, %r2134;
	min.s32 	%r2140, %r2130, %r2139;
	mov.u32 	%r2141, %r2693;
	shl.b32 	%r2142, %r2141, 2;
	add.s32 	%r2143, %r36, %r2142;
	ld.shared.u32 	%r2144, [%r2143];
	mov.u32 	%r2145, %r2694;
	shl.b32 	%r2146, %r2145, 2;
	add.s32 	%r2147, %r56, %r2146;
	ld.shared.u32 	%r2148, [%r2147+4];
	add.s32 	%r2149, %r2148, %r2144;
	min.s32 	%r2150, %r2078, %r2149;
	mov.u32 	%r2151, %r2693;
	shl.b32 	%r2152, %r2151, 2;
	add.s32 	%r2153, %r36, %r2152;
	ld.shared.u32 	%r2154, [%r2153+4];
	mov.u32 	%r2155, %r2694;
	shl.b32 	%r2156, %r2155, 2;
	add.s32 	%r2157, %r56, %r2156;
	ld.shared.u32 	%r2158, [%r2157+12];
	add.s32 	%r2159, %r2158, %r2154;
	min.s32 	%r2160, %r2150, %r2159;
	mov.u32 	%r2161, %r2693;
	shl.b32 	%r2162, %r2161, 2;
	add.s32 	%r2163, %r36, %r2162;
	ld.shared.u32 	%r2164, [%r2163+8];
	mov.u32 	%r2165, %r2694;
	shl.b32 	%r2166, %r2165, 2;
	add.s32 	%r2167, %r56, %r2166;
	ld.shared.u32 	%r2168, [%r2167];
	add.s32 	%r2169, %r2168, %r2164;
	min.s32 	%r2170, %r2098, %r2169;
	mov.u32 	%r2171, %r2693;
	shl.b32 	%r2172, %r2171, 2;
	add.s32 	%r2173, %r36, %r2172;
	ld.shared.u32 	%r2174, [%r2173+12];
	mov.u32 	%r2175, %r2694;
	shl.b32 	%r2176, %r2175, 2;
	add.s32 	%r2177, %r56, %r2176;
	ld.shared.u32 	%r2178, [%r2177+8];
	add.s32 	%r2179, %r2178, %r2174;
	min.s32 	%r2180, %r2170, %r2179;
	mov.u32 	%r2181, %r2693;
	shl.b32 	%r2182, %r2181, 2;
	add.s32 	%r2183, %r36, %r2182;
	ld.shared.u32 	%r2184, [%r2183+8];
	mov.u32 	%r2185, %r2694;
	shl.b32 	%r2186, %r2185, 2;
	add.s32 	%r2187, %r56, %r2186;
	ld.shared.u32 	%r2188, [%r2187+4];
	add.s32 	%r2189, %r2188, %r2184;
	min.s32 	%r2190, %r2118, %r2189;
	mov.u32 	%r2191, %r2693;
	shl.b32 	%r2192, %r2191, 2;
	add.s32 	%r2193, %r36, %r2192;
	ld.shared.u32 	%r2194, [%r2193+12];
	mov.u32 	%r2195, %r2694;
	shl.b32 	%r2196, %r2195, 2;
	add.s32 	%r2197, %r56, %r2196;
	ld.shared.u32 	%r2198, [%r2197+12];
	add.s32 	%r2199, %r2198, %r2194;
	min.s32 	%r2200, %r2190, %r2199;
	or.b32  	%r2201, %r16, 104;
	mov.u32 	%r2693, %r2201;
	add.s32 	%r2202, %r17, 3328;
	mov.u32 	%r2694, %r2202;
	mov.u32 	%r2203, %r2693;
	shl.b32 	%r2204, %r2203, 2;
	add.s32 	%r2205, %r36, %r2204;
	ld.shared.u32 	%r2206, [%r2205];
	mov.u32 	%r2207, %r2694;
	shl.b32 	%r2208, %r2207, 2;
	add.s32 	%r2209, %r56, %r2208;
	ld.shared.u32 	%r2210, [%r2209];
	add.s32 	%r2211, %r2210, %r2206;
	min.s32 	%r2212, %r2140, %r2211;
	mov.u32 	%r2213, %r2693;
	shl.b32 	%r2214, %r2213, 2;
	add.s32 	%r2215, %r36, %r2214;
	ld.shared.u32 	%r2216, [%r2215+4];
	mov.u32 	%r2217, %r2694;
	shl.b32 	%r2218, %r2217, 2;
	add.s32 	%r2219, %r56, %r2218;
	ld.shared.u32 	%r2220, [%r2219+8];
	add.s32 	%r2221, %r2220, %r2216;
	min.s32 	%r2222, %r2212, %r2221;
	mov.u32 	%r2223, %r2693;
	shl.b32 	%r2224, %r2223, 2;
	add.s32 	%r2225, %r36, %r2224;
	ld.shared.u32 	%r2226, [%r2225];
	mov.u32 	%r2227, %r2694;
	shl.b32 	%r2228, %r2227, 2;
	add.s32 	%r2229, %r56, %r2228;
	ld.shared.u32 	%r2230, [%r2229+4];
	add.s32 	%r2231, %r2230, %r2226;
	min.s32 	%r2232, %r2160, %r2231;
	mov.u32 	%r2233, %r2693;
	shl.b32 	%r2234, %r2233, 2;
	add.s32 	%r2235, %r36, %r2234;
	ld.shared.u32 	%r2236, [%r2235+4];
	mov.u32 	%r2237, %r2694;
	shl.b32 	%r2238, %r2237, 2;
	add.s32 	%r2239, %r56, %r2238;
	ld.shared.u32 	%r2240, [%r2239+12];
	add.s32 	%r2241, %r2240, %r2236;
	min.s32 	%r2242, %r2232, %r2241;
	mov.u32 	%r2243, %r2693;
	shl.b32 	%r2244, %r2243, 2;
	add.s32 	%r2245, %r36, %r2244;
	ld.shared.u32 	%r2246, [%r2245+8];
	mov.u32 	%r2247, %r2694;
	shl.b32 	%r2248, %r2247, 2;
	add.s32 	%r2249, %r56, %r2248;
	ld.shared.u32 	%r2250, [%r2249];
	add.s32 	%r2251, %r2250, %r2246;
	min.s32 	%r2252, %r2180, %r2251;
	mov.u32 	%r2253, %r2693;
	shl.b32 	%r2254, %r2253, 2;
	add.s32 	%r2255, %r36, %r2254;
	ld.shared.u32 	%r2256, [%r2255+12];
	mov.u32 	%r2257, %r2694;
	shl.b32 	%r2258, %r2257, 2;
	add.s32 	%r2259, %r56, %r2258;
	ld.shared.u32 	%r2260, [%r2259+8];
	add.s32 	%r2261, %r2260, %r2256;
	min.s32 	%r2262, %r2252, %r2261;
	mov.u32 	%r2263, %r2693;
	shl.b32 	%r2264, %r2263, 2;
	add.s32 	%r2265, %r36, %r2264;
	ld.shared.u32 	%r2266, [%r2265+8];
	mov.u32 	%r2267, %r2694;
	shl.b32 	%r2268, %r2267, 2;
	add.s32 	%r2269, %r56, %r2268;
	ld.shared.u32 	%r2270, [%r2269+4];
	add.s32 	%r2271, %r2270, %r2266;
	min.s32 	%r2272, %r2200, %r2271;
	mov.u32 	%r2273, %r2693;
	shl.b32 	%r2274, %r2273, 2;
	add.s32 	%r2275, %r36, %r2274;
	ld.shared.u32 	%r2276, [%r2275+12];
	mov.u32 	%r2277, %r2694;
	shl.b32 	%r2278, %r2277, 2;
	add.s32 	%r2279, %r56, %r2278;
	ld.shared.u32 	%r2280, [%r2279+12];
	add.s32 	%r2281, %r2280, %r2276;
	min.s32 	%r2282, %r2272, %r2281;
	or.b32  	%r2283, %r16, 108;
	mov.u32 	%r2693, %r2283;
	add.s32 	%r2284, %r17, 3456;
	mov.u32 	%r2694, %r2284;
	mov.u32 	%r2285, %r2693;
	shl.b32 	%r2286, %r2285, 2;
	add.s32 	%r2287, %r36, %r2286;
	ld.shared.u32 	%r2288, [%r2287];
	mov.u32 	%r2289, %r2694;
	shl.b32 	%r2290, %r2289, 2;
	add.s32 	%r2291, %r56, %r2290;
	ld.shared.u32 	%r2292, [%r2291];
	add.s32 	%r2293, %r2292, %r2288;
	min.s32 	%r2294, %r2222, %r2293;
	mov.u32 	%r2295, %r2693;
	shl.b32 	%r2296, %r2295, 2;
	add.s32 	%r2297, %r36, %r2296;
	ld.shared.u32 	%r2298, [%r2297+4];
	mov.u32 	%r2299, %r2694;
	shl.b32 	%r2300, %r2299, 2;
	add.s32 	%r2301, %r56, %r2300;
	ld.shared.u32 	%r2302, [%r2301+8];
	add.s32 	%r2303, %r2302, %r2298;
	min.s32 	%r2304, %r2294, %r2303;
	mov.u32 	%r2305, %r2693;
	shl.b32 	%r2306, %r2305, 2;
	add.s32 	%r2307, %r36, %r2306;
	ld.shared.u32 	%r2308, [%r2307];
	mov.u32 	%r2309, %r2694;
	shl.b32 	%r2310, %r2309, 2;
	add.s32 	%r2311, %r56, %r2310;
	ld.shared.u32 	%r2312, [%r2311+4];
	add.s32 	%r2313, %r2312, %r2308;
	min.s32 	%r2314, %r2242, %r2313;
	mov.u32 	%r2315, %r2693;
	shl.b32 	%r2316, %r2315, 2;
	add.s32 	%r2317, %r36, %r2316;
	ld.shared.u32 	%r2318, [%r2317+4];
	mov.u32 	%r2319, %r2694;
	shl.b32 	%r2320, %r2319, 2;
	add.s32 	%r2321, %r56, %r2320;
	ld.shared.u32 	%r2322, [%r2321+12];
	add.s32 	%r2323, %r2322, %r2318;
	min.s32 	%r2324, %r2314, %r2323;
	mov.u32 	%r2325, %r2693;
	shl.b32 	%r2326, %r2325, 2;
	add.s32 	%r2327, %r36, %r2326;
	ld.shared.u32 	%r2328, [%r2327+8];
	mov.u32 	%r2329, %r2694;
	shl.b32 	%r2330, %r2329, 2;
	add.s32 	%r2331, %r56, %r2330;
	ld.shared.u32 	%r2332, [%r2331];
	add.s32 	%r2333, %r2332, %r2328;
	min.s32 	%r2334, %r2262, %r2333;
	mov.u32 	%r2335, %r2693;
	shl.b32 	%r2336, %r2335, 2;
	add.s32 	%r2337, %r36, %r2336;
	ld.shared.u32 	%r2338, [%r2337+12];
	mov.u32 	%r2339, %r2694;
	shl.b32 	%r2340, %r2339, 2;
	add.s32 	%r2341, %r56, %r2340;
	ld.shared.u32 	%r2342, [%r2341+8];
	add.s32 	%r2343, %r2342, %r2338;
	min.s32 	%r2344, %r2334, %r2343;
	mov.u32 	%r2345, %r2693;
	shl.b32 	%r2346, %r2345, 2;
	add.s32 	%r2347, %r36, %r2346;
	ld.shared.u32 	%r2348, [%r2347+8];
	mov.u32 	%r2349, %r2694;
	shl.b32 	%r2350, %r2349, 2;
	add.s32 	%r2351, %r56, %r2350;
	ld.shared.u32 	%r2352, [%r2351+4];
	add.s32 	%r2353, %r2352, %r2348;
	min.s32 	%r2354, %r2282, %r2353;
	mov.u32 	%r2355, %r2693;
	shl.b32 	%r2356, %r2355, 2;
	add.s32 	%r2357, %r36, %r2356;
	ld.shared.u32 	%r2358, [%r2357+12];
	mov.u32 	%r2359, %r2694;
	shl.b32 	%r2360, %r2359, 2;
	add.s32 	%r2361, %r56, %r2360;
	ld.shared.u32 	%r2362, [%r2361+12];
	add.s32 	%r2363, %r2362, %r2358;
	min.s32 	%r2364, %r2354, %r2363;
	or.b32  	%r2365, %r16, 112;
	mov.u32 	%r2693, %r2365;
	add.s32 	%r2366, %r17, 3584;
	mov.u32 	%r2694, %r2366;
	mov.u32 	%r2367, %r2693;
	shl.b32 	%r2368, %r2367, 2;
	add.s32 	%r2369, %r36, %r2368;
	ld.shared.u32 	%r2370, [%r2369];
	mov.u32 	%r2371, %r2694;
	shl.b32 	%r2372, %r2371, 2;
	add.s32 	%r2373, %r56, %r2372;
	ld.shared.u32 	%r2374, [%r2373];
	add.s32 	%r2375, %r2374, %r2370;
	min.s32 	%r2376, %r2304, %r2375;
	mov.u32 	%r2377, %r2693;
	shl.b32 	%r2378, %r2377, 2;
	add.s32 	%r2379, %r36, %r2378;
	ld.shared.u32 	%r2380, [%r2379+4];
	mov.u32 	%r2381, %r2694;
	shl.b32 	%r2382, %r2381, 2;
	add.s32 	%r2383, %r56, %r2382;
	ld.shared.u32 	%r2384, [%r2383+8];
	add.s32 	%r2385, %r2384, %r2380;
	min.s32 	%r2386, %r2376, %r2385;
	mov.u32 	%r2387, %r2693;
	shl.b32 	%r2388, %r2387, 2;
	add.s32 	%r2389, %r36, %r2388;
	ld.shared.u32 	%r2390, [%r2389];
	mov.u32 	%r2391, %r2694;
	shl.b32 	%r2392, %r2391, 2;
	add.s32 	%r2393, %r56, %r2392;
	ld.shared.u32 	%r2394, [%r2393+4];
	add.s32 	%r2395, %r2394, %r2390;
	min.s32 	%r2396, %r2324, %r2395;
	mov.u32 	%r2397, %r2693;
	shl.b32 	%r2398, %r2397, 2;
	add.s32 	%r2399, %r36, %r2398;
	ld.shared.u32 	%r2400, [%r2399+4];
	mov.u32 	%r2401, %r2694;
	shl.b32 	%r2402, %r2401, 2;
	add.s32 	%r2403, %r56, %r2402;
	ld.shared.u32 	%r2404, [%r2403+12];
	add.s32 	%r2405, %r2404, %r2400;
	min.s32 	%r2406, %r2396, %r2405;
	mov.u32 	%r2407, %r2693;
	shl.b32 	%r2408, %r2407, 2;
	add.s32 	%r2409, %r36, %r2408;
	ld.shared.u32 	%r2410, [%r2409+8];
	mov.u32 	%r2411, %r2694;
	shl.b32 	%r2412, %r2411, 2;
	add.s32 	%r2413, %r56, %r2412;
	ld.shared.u32 	%r2414, [%r2413];
	add.s32 	%r2415, %r2414, %r2410;
	min.s32 	%r2416, %r2344, %r2415;
	mov.u32 	%r2417, %r2693;
	shl.b32 	%r2418, %r2417, 2;
	add.s32 	%r2419, %r36, %r2418;
	ld.shared.u32 	%r2420, [%r2419+12];
	mov.u32 	%r2421, %r2694;
	shl.b32 	%r2422, %r2421, 2;
	add.s32 	%r2423, %r56, %r2422;
	ld.shared.u32 	%r2424, [%r2423+8];
	add.s32 	%r2425, %r2424, %r2420;
	min.s32 	%r2426, %r2416, %r2425;
	mov.u32 	%r2427, %r2693;
	shl.b32 	%r2428, %r2427, 2;
	add.s32 	%r2429, %r36, %r2428;
	ld.shared.u32 	%r2430, [%r2429+8];
	mov.u32 	%r2431, %r2694;
	shl.b32 	%r2432, %r2431, 2;
	add.s32 	%r2433, %r56, %r2432;
	ld.shared.u32 	%r2434, [%r2433+4];
	add.s32 	%r2435, %r2434, %r2430;
	min.s32 	%r2436, %r2364, %r2435;
	mov.u32 	%r2437, %r2693;
	shl.b32 	%r2438, %r2437, 2;
	add.s32 	%r2439, %r36, %r2438;
	ld.shared.u32 	%r2440, [%r2439+12];
	mov.u32 	%r2441, %r2694;
	shl.b32 	%r2442, %r2441, 2;
	add.s32 	%r2443, %r56, %r2442;
	ld.shared.u32 	%r2444, [%r2443+12];
	add.s32 	%r2445, %r2444, %r2440;
	min.s32 	%r2446, %r2436, %r2445;
	or.b32  	%r2447, %r16, 116;
	mov.u32 	%r2693, %r2447;
	add.s32 	%r2448, %r17, 3712;
	mov.u32 	%r2694, %r2448;
	mov.u32 	%r2449, %r2693;
	shl.b32 	%r2450, %r2449, 2;
	add.s32 	%r2451, %r36, %r2450;
	ld.shared.u32 	%r2452, [%r2451];
	mov.u32 	%r2453, %r2694;
	shl.b32 	%r2454, %r2453, 2;
	add.s32 	%r2455, %r56, %r2454;
	ld.shared.u32 	%r2456, [%r2455];
	add.s32 	%r2457, %r2456, %r2452;
	min.s32 	%r2458, %r2386, %r2457;
	mov.u32 	%r2459, %r2693;
	shl.b32 	%r2460, %r2459, 2;
	add.s32 	%r2461, %r36, %r2460;
	ld.shared.u32 	%r2462, [%r2461+4];
	mov.u32 	%r2463, %r2694;
	shl.b32 	%r2464, %r2463, 2;
	add.s32 	%r2465, %r56, %r2464;
	ld.shared.u32 	%r2466, [%r2465+8];
	add.s32 	%r2467, %r2466, %r2462;
	min.s32 	%r2468, %r2458, %r2467;
	mov.u32 	%r2469, %r2693;
	shl.b32 	%r2470, %r2469, 2;
	add.s32 	%r2471, %r36, %r2470;
	ld.shared.u32 	%r2472, [%r2471];
	mov.u32 	%r2473, %r2694;
	shl.b32 	%r2474, %r2473, 2;
	add.s32 	%r2475, %r56, %r2474;
	ld.shared.u32 	%r2476, [%r2475+4];
	add.s32 	%r2477, %r2476, %r2472;
	min.s32 	%r2478, %r2406, %r2477;
	mov.u32 	%r2479, %r2693;
	shl.b32 	%r2480, %r2479, 2;
	add.s32 	%r2481, %r36, %r2480;
	ld.shared.u32 	%r2482, [%r2481+4];
	mov.u32 	%r2483, %r2694;
	shl.b32 	%r2484, %r2483, 2;
	add.s32 	%r2485, %r56, %r2484;
	ld.shared.u32 	%r2486, [%r2485+12];
	add.s32 	%r2487, %r2486, %r2482;
	min.s32 	%r2488, %r2478, %r2487;
	mov.u32 	%r2489, %r2693;
	shl.b32 	%r2490, %r2489, 2;
	add.s32 	%r2491, %r36, %r2490;
	ld.shared.u32 	%r2492, [%r2491+8];
	mov.u32 	%r2493, %r2694;
	shl.b32 	%r2494, %r2493, 2;
	add.s32 	%r2495, %r56, %r2494;
	ld.shared.u32 	%r2496, [%r2495];
	add.s32 	%r2497, %r2496, %r2492;
	min.s32 	%r2498, %r2426, %r2497;
	mov.u32 	%r2499, %r2693;
	shl.b32 	%r2500, %r2499, 2;
	add.s32 	%r2501, %r36, %r2500;
	ld.shared.u32 	%r2502, [%r2501+12];
	mov.u32 	%r2503, %r2694;
	shl.b32 	%r2504, %r2503, 2;
	add.s32 	%r2505, %r56, %r2504;
	ld.shared.u32 	%r2506, [%r2505+8];
	add.s32 	%r2507, %r2506, %r2502;
	min.s32 	%r2508, %r2498, %r2507;
	mov.u32 	%r2509, %r2693;
	shl.b32 	%r2510, %r2509, 2;
	add.s32 	%r2511, %r36, %r2510;
	ld.shared.u32 	%r2512, [%r2511+8];
	mov.u32 	%r2513, %r2694;
	shl.b32 	%r2514, %r2513, 2;
	add.s32 	%r2515, %r56, %r2514;
	ld.shared.u32 	%r2516, [%r2515+4];
	add.s32 	%r2517, %r2516, %r2512;
	min.s32 	%r2518, %r2446, %r2517;
	mov.u32 	%r2519, %r2693;
	shl.b32 	%r2520, %r2519, 2;
	add.s32 	%r2521, %r36, %r2520;
	ld.shared.u32 	%r2522, [%r2521+12];
	mov.u32 	%r2523, %r2694;
	shl.b32 	%r2524, %r2523, 2;
	add.s32 	%r2525, %r56, %r2524;
	ld.shared.u32 	%r2526, [%r2525+12];
	add.s32 	%r2527, %r2526, %r2522;
	min.s32 	%r2528, %r2518, %r2527;
	or.b32  	%r2529, %r16, 120;
	mov.u32 	%r2693, %r2529;
	add.s32 	%r2530, %r17, 3840;
	mov.u32 	%r2694, %r2530;
	mov.u32 	%r2531, %r2693;
	shl.b32 	%r2532, %r2531, 2;
	add.s32 	%r2533, %r36, %r2532;
	ld.shared.u32 	%r2534, [%r2533];
	mov.u32 	%r2535, %r2694;
	shl.b32 	%r2536, %r2535, 2;
	add.s32 	%r2537, %r56, %r2536;
	ld.shared.u32 	%r2538, [%r2537];
	add.s32 	%r2539, %r2538, %r2534;
	min.s32 	%r2540, %r2468, %r2539;
	mov.u32 	%r2541, %r2693;
	shl.b32 	%r2542, %r2541, 2;
	add.s32 	%r2543, %r36, %r2542;
	ld.shared.u32 	%r2544, [%r2543+4];
	mov.u32 	%r2545, %r2694;
	shl.b32 	%r2546, %r2545, 2;
	add.s32 	%r2547, %r56, %r2546;
	ld.shared.u32 	%r2548, [%r2547+8];
	add.s32 	%r2549, %r2548, %r2544;
	min.s32 	%r2550, %r2540, %r2549;
	mov.u32 	%r2551, %r2693;
	shl.b32 	%r2552, %r2551, 2;
	add.s32 	%r2553, %r36, %r2552;
	ld.shared.u32 	%r2554, [%r2553];
	mov.u32 	%r2555, %r2694;
	shl.b32 	%r2556, %r2555, 2;
	add.s32 	%r2557, %r56, %r2556;
	ld.shared.u32 	%r2558, [%r2557+4];
	add.s32 	%r2559, %r2558, %r2554;
	min.s32 	%r2560, %r2488, %r2559;
	mov.u32 	%r2561, %r2693;
	shl.b32 	%r2562, %r2561, 2;
	add.s32 	%r2563, %r36, %r2562;
	ld.shared.u32 	%r2564, [%r2563+4];
	mov.u32 	%r2565, %r2694;
	shl.b32 	%r2566, %r2565, 2;
	add.s32 	%r2567, %r56, %r2566;
	ld.shared.u32 	%r2568, [%r2567+12];
	add.s32 	%r2569, %r2568, %r2564;
	min.s32 	%r2570, %r2560, %r2569;
	mov.u32 	%r2571, %r2693;
	shl.b32 	%r2572, %r2571, 2;
	add.s32 	%r2573, %r36, %r2572;
	ld.shared.u32 	%r2574, [%r2573+8];
	mov.u32 	%r2575, %r2694;
	shl.b32 	%r2576, %r2575, 2;
	add.s32 	%r2577, %r56, %r2576;
	ld.shared.u32 	%r2578, [%r2577];
	add.s32 	%r2579, %r2578, %r2574;
	min.s32 	%r2580, %r2508, %r2579;
	mov.u32 	%r2581, %r2693;
	shl.b32 	%r2582, %r2581, 2;
	add.s32 	%r2583, %r36, %r2582;
	ld.shared.u32 	%r2584, [%r2583+12];
	mov.u32 	%r2585, %r2694;
	shl.b32 	%r2586, %r2585, 2;
	add.s32 	%r2587, %r56, %r2586;
	ld.shared.u32 	%r2588, [%r2587+8];
	add.s32 	%r2589, %r2588, %r2584;
	min.s32 	%r2590, %r2580, %r2589;
	mov.u32 	%r2591, %r2693;
	shl.b32 	%r2592, %r2591, 2;
	add.s32 	%r2593, %r36, %r2592;
	ld.shared.u32 	%r2594, [%r2593+8];
	mov.u32 	%r2595, %r2694;
	shl.b32 	%r2596, %r2595, 2;
	add.s32 	%r2597, %r56, %r2596;
	ld.shared.u32 	%r2598, [%r2597+4];
	add.s32 	%r2599, %r2598, %r2594;
	min.s32 	%r2600, %r2528, %r2599;
	mov.u32 	%r2601, %r2693;
	shl.b32 	%r2602, %r2601, 2;
	add.s32 	%r2603, %r36, %r2602;
	ld.shared.u32 	%r2604, [%r2603+12];
	mov.u32 	%r2605, %r2694;
	shl.b32 	%r2606, %r2605, 2;
	add.s32 	%r2607, %r56, %r2606;
	ld.shared.u32 	%r2608, [%r2607+12];
	add.s32 	%r2609, %r2608, %r2604;
	min.s32 	%r2610, %r2600, %r2609;
	or.b32  	%r2611, %r16, 124;
	mov.u32 	%r2693, %r2611;
	add.s32 	%r2612, %r17, 3968;
	mov.u32 	%r2694, %r2612;
	mov.u32 	%r2613, %r2693;
	shl.b32 	%r2614, %r2613, 2;
	add.s32 	%r2615, %r36, %r2614;
	ld.shared.u32 	%r2616, [%r2615];
	mov.u32 	%r2617, %r2694;
	shl.b32 	%r2618, %r2617, 2;
	add.s32 	%r2619, %r56, %r2618;
	ld.shared.u32 	%r2620, [%r2619];
	add.s32 	%r2621, %r2620, %r2616;
	min.s32 	%r2622, %r2550, %r2621;
	mov.u32 	%r2623, %r2693;
	shl.b32 	%r2624, %r2623, 2;
	add.s32 	%r2625, %r36, %r2624;
	ld.shared.u32 	%r2626, [%r2625+4];
	mov.u32 	%r2627, %r2694;
	shl.b32 	%r2628, %r2627, 2;
	add.s32 	%r2629, %r56, %r2628;
	ld.shared.u32 	%r2630, [%r2629+8];
	add.s32 	%r2631, %r2630, %r2626;
	min.s32 	%r2632, %r2622, %r2631;
	mov.u32 	%r2633, %r2693;
	shl.b32 	%r2634, %r2633, 2;
	add.s32 	%r2635, %r36, %r2634;
	ld.shared.u32 	%r2636, [%r2635];
	mov.u32 	%r2637, %r2694;
	shl.b32 	%r2638, %r2637, 2;
	add.s32 	%r2639, %r56, %r2638;
	ld.shared.u32 	%r2640, [%r2639+4];
	add.s32 	%r2641, %r2640, %r2636;
	min.s32 	%r2642, %r2570, %r2641;
	mov.u32 	%r2643, %r2693;
	shl.b32 	%r2644, %r2643, 2;
	add.s32 	%r2645, %r36, %r2644;
	ld.shared.u32 	%r2646, [%r2645+4];
	mov.u32 	%r2647, %r2694;
	shl.b32 	%r2648, %r2647, 2;
	add.s32 	%r2649, %r56, %r2648;
	ld.shared.u32 	%r2650, [%r2649+12];
	add.s32 	%r2651, %r2650, %r2646;
	min.s32 	%r2652, %r2642, %r2651;
	mov.u32 	%r2653, %r2693;
	shl.b32 	%r2654, %r2653, 2;
	add.s32 	%r2655, %r36, %r2654;
	ld.shared.u32 	%r2656, [%r2655+8];
	mov.u32 	%r2657, %r2694;
	shl.b32 	%r2658, %r2657, 2;
	add.s32 	%r2659, %r56, %r2658;
	ld.shared.u32 	%r2660, [%r2659];
	add.s32 	%r2661, %r2660, %r2656;
	min.s32 	%r2662, %r2590, %r2661;
	mov.u32 	%r2663, %r2693;
	shl.b32 	%r2664, %r2663, 2;
	add.s32 	%r2665, %r36, %r2664;
	ld.shared.u32 	%r2666, [%r2665+12];
	mov.u32 	%r2667, %r2694;
	shl.b32 	%r2668, %r2667, 2;
	add.s32 	%r2669, %r56, %r2668;
	ld.shared.u32 	%r2670, [%r2669+8];
	add.s32 	%r2671, %r2670, %r2666;
	min.s32 	%r2672, %r2662, %r2671;
	mov.u32 	%r2673, %r2693;
	shl.b32 	%r2674, %r2673, 2;
	add.s32 	%r2675, %r36, %r2674;
	ld.shared.u32 	%r2676, [%r2675+8];
	mov.u32 	%r2677, %r2694;
	shl.b32 	%r2678, %r2677, 2;
	add.s32 	%r2679, %r56, %r2678;
	ld.shared.u32 	%r2680, [%r2679+4];
	add.s32 	%r2681, %r2680, %r2676;
	min.s32 	%r2682, %r2610, %r2681;
	mov.u32 	%r2683, %r2693;
	shl.b32 	%r2684, %r2683, 2;
	add.s32 	%r2685, %r36, %r2684;
	ld.shared.u32 	%r2686, [%r2685+12];
	mov.u32 	%r2687, %r2694;
	shl.b32 	%r2688, %r2687, 2;
	add.s32 	%r2689, %r56, %r2688;
	ld.shared.u32 	%r2690, [%r2689+12];
	add.s32 	%r2691, %r2690, %r2686;
	min.s32 	%r2692, %r2682, %r2691;
	st.global.u32 	[%rd8], %r2632;
	st.global.u32 	[%rd8+128], %r2652;
	st.global.u32 	[%rd10], %r2672;
	st.global.u32 	[%rd10+128], %r2692;
	ret;

}
	// .globl	_Z4cal3Piii
.visible .entry _Z4cal3Piii(
	.param .u64 .ptr .align 1 _Z4cal3Piii_param_0,
	.param .u32 _Z4cal3Piii_param_1,
	.param .u32 _Z4cal3Piii_param_2
)
{
	.reg .pred 	%p<3>;
	.reg .b32 	%r<2693>;
	.reg .b64 	%rd<19>;
	// demoted variable
	.shared .align 4 .b8 _ZZ4cal3PiiiE2sm[16384];
	// demoted variable
	.shared .align 4 .b8 _ZZ4cal3PiiiE2cp[16384];
	ld.param.u64 	%rd1, [_Z4cal3Piii_param_0];
	ld.param.u32 	%r1, [_Z4cal3Piii_param_1];
	ld.param.u32 	%r2, [_Z4cal3Piii_param_2];
	cvta.to.global.u64 	%rd2, %rd1;
	mov.u32 	%r3, %ctaid.x;
	setp.ge.u32 	%p1, %r3, %r1;
	selp.u32 	%r4, 1, 0, %p1;
	add.s32 	%r5, %r3, %r4;
	shl.b32 	%r6, %r5, 6;
	mov.u32 	%r7, %ctaid.y;
	setp.ge.u32 	%p2, %r7, %r1;
	selp.u32 	%r8, 1, 0, %p2;
	add.s32 	%r9, %r7, %r8;
	shl.b32 	%r10, %r9, 6;
	shl.b32 	%r11, %r1, 6;
	mov.u32 	%r12, %tid.y;
	mov.u32 	%r13, %tid.x;
	shl.b32 	%r14, %r12, 7;
	shl.b32 	%r15, %r13, 2;
	add.s32 	%r16, %r14, %r15;
	mov.u32 	%r2692, %r16;
	mov.u32 	%r17, %r2692;
	mov.u32 	%r2691, %r17;
	add.s32 	%r18, %r6, %r12;
	mul.lo.s32 	%r19, %r18, %r2;
	add.s32 	%r20, %r10, %r13;
	add.s32 	%r21, %r20, %r19;
	mul.wide.s32 	%rd7, %r21, 4;
	add.s64 	%rd8, %rd2, %rd7;
	ld.global.u32 	%r22, [%rd8];
	ld.global.u32 	%r23, [%rd8+128];
	shl.b32 	%r24, %r2, 5;
	add.s32 	%r25, %r19, %r24;
	add.s32 	%r26, %r20, %r25;
	mul.wide.s32 	%rd9, %r26, 4;
	add.s64 	%rd10, %rd2, %rd9;
	ld.global.u32 	%r27, [%rd10];
	ld.global.u32 	%r28, [%rd10+128];
	add.s32 	%r29, %r11, %r13;
	add.s32 	%r30, %r29, %r19;
	mul.wide.s32 	%rd11, %r30, 4;
	add.s64 	%rd12, %rd2, %rd11;
	ld.global.u32 	%r31, [%rd12];
	mov.u32 	%r32, %r2691;
	shl.b32 	%r33, %r32, 2;
	mov.u32 	%r34, _ZZ4cal3PiiiE2sm;
	add.s32 	%r35, %r34, %r33;
	st.shared.u32 	[%r35], %r31;
	ld.global.u32 	%r36, [%rd12+128];
	mov.u32 	%r37, %r2691;
	shl.b32 	%r38, %r37, 2;
	add.s32 	%r39, %r34, %r38;
	st.shared.u32 	[%r39+4], %r36;
	add.s32 	%r40, %r29, %r25;
	mul.wide.s32 	%rd13, %r40, 4;
	add.s64 	%rd14, %rd2, %rd13;
	ld.global.u32 	%r41, [%rd14];
	mov.u32 	%r42, %r2691;
	shl.b32 	%r43, %r42, 2;
	add.s32 	%r44, %r34, %r43;
	st.shared.u32 	[%r44+8], %r41;
	ld.global.u32 	%r45, [%rd14+128];
	mov.u32 	%r46, %r2691;
	shl.b32 	%r47, %r46, 2;
	add.s32 	%r48, %r34, %r47;
	st.shared.u32 	[%r48+12], %r45;
	add.s32 	%r49, %r11, %r12;
	mad.lo.s32 	%r50, %r49, %r2, %r20;
	mul.wide.s32 	%rd15, %r50, 4;
	add.s64 	%rd16, %rd2, %rd15;
	ld.global.u32 	%r51, [%rd16];
	mov.u32 	%r52, %r2692;
	shl.b32 	%r53, %r52, 2;
	mov.u32 	%r54, _ZZ4cal3PiiiE2cp;
	add.s32 	%r55, %r54, %r53;
	st.shared.u32 	[%r55], %r51;
	ld.global.u32 	%r56, [%rd16+128];
	mov.u32 	%r57, %r2692;
	shl.b32 	%r58, %r57, 2;
	add.s32 	%r59, %r54, %r58;
	st.shared.u32 	[%r59+4], %r56;
	add.s32 	%r60, %r50, %r24;
	mul.wide.s32 	%rd17, %r60, 4;
	add.s64 	%rd18, %rd2, %rd17;
	ld.global.u32 	%r61, [%rd18];
	mov.u32 	%r62, %r2692;
	shl.b32 	%r63, %r62, 2;
	add.s32 	%r64, %r54, %r63;
	st.shared.u32 	[%r64+8], %r61;
	ld.global.u32 	%r65, [%rd18+128];
	mov.u32 	%r66, %r2692;
	shl.b32 	%r67, %r66, 2;
	add.s32 	%r68, %r54, %r67;
	st.shared.u32 	[%r68+12], %r65;
	bar.sync 	0;
	mov.u32 	%r2691, %r14;
	mov.u32 	%r2692, %r15;
	mov.u32 	%r69, %r2691;
	shl.b32 	%r70, %r69, 2;
	add.s32 	%r71, %r34, %r70;
	ld.shared.u32 	%r72, [%r71];
	mov.u32 	%r73, %r2692;
	shl.b32 	%r74, %r73, 2;
	add.s32 	%r75, %r54, %r74;
	ld.shared.u32 	%r76, [%r75];
	add.s32 	%r77, %r76, %r72;
	min.s32 	%r78, %r22, %r77;
	mov.u32 	%r79, %r2691;
	shl.b32 	%r80, %r79, 2;
	add.s32 	%r81, %r34, %r80;
	ld.shared.u32 	%r82, [%r81+4];
	mov.u32 	%r83, %r2692;
	shl.b32 	%r84, %r83, 2;
	add.s32 	%r85, %r54, %r84;
	ld.shared.u32 	%r86, [%r85+8];
	add.s32 	%r87, %r86, %r82;
	min.s32 	%r88, %r78, %r87;
	mov.u32 	%r89, %r2691;
	shl.b32 	%r90, %r89, 2;
	add.s32 	%r91, %r34, %r90;
	ld.shared.u32 	%r92, [%r91];
	mov.u32 	%r93, %r2692;
	shl.b32 	%r94, %r93, 2;
	add.s32 	%r95, %r54, %r94;
	ld.shared.u32 	%r96, [%r95+4];
	add.s32 	%r97, %r96, %r92;
	min.s32 	%r98, %r23, %r97;
	mov.u32 	%r99, %r2691;
	shl.b32 	%r100, %r99, 2;
	add.s32 	%r101, %r34, %r100;
	ld.shared.u32 	%r102, [%r101+4];
	mov.u32 	%r103, %r2692;
	shl.b32 	%r104, %r103, 2;
	add.s32 	%r105, %r54, %r104;
	ld.shared.u32 	%r106, [%r105+12];
	add.s32 	%r107, %r106, %r102;
	min.s32 	%r108, %r98, %r107;
	mov.u32 	%r109, %r2691;
	shl.b32 	%r110, %r109, 2;
	add.s32 	%r111, %r34, %r110;
	ld.shared.u32 	%r112, [%r111+8];
	mov.u32 	%r113, %r2692;
	shl.b32 	%r114, %r113, 2;
	add.s32 	%r115, %r54, %r114;
	ld.shared.u32 	%r116, [%r115];
	add.s32 	%r117, %r116, %r112;
	min.s32 	%r118, %r27, %r117;
	mov.u32 	%r119, %r2691;
	shl.b32 	%r120, %r119, 2;
	add.s32 	%r121, %r34, %r120;
	ld.shared.u32 	%r122, [%r121+12];
	mov.u32 	%r123, %r2692;
	shl.b32 	%r124, %r123, 2;
	add.s32 	%r125, %r54, %r124;
	ld.shared.u32 	%r126, [%r125+8];
	add.s32 	%r127, %r126, %r122;
	min.s32 	%r128, %r118, %r127;
	mov.u32 	%r129, %r2691;
	shl.b32 	%r130, %r129, 2;
	add.s32 	%r131, %r34, %r130;
	ld.shared.u32 	%r132, [%r131+8];
	mov.u32 	%r133, %r2692;
	shl.b32 	%r134, %r133, 2;
	add.s32 	%r135, %r54, %r134;
	ld.shared.u32 	%r136, [%r135+4];
	add.s32 	%r137, %r136, %r132;
	min.s32 	%r138, %r28, %r137;
	mov.u32 	%r139, %r2691;
	shl.b32 	%r140, %r139, 2;
	add.s32 	%r141, %r34, %r140;
	ld.shared.u32 	%r142, [%r141+12];
	mov.u32 	%r143, %r2692;
	shl.b32 	%r144, %r143, 2;
	add.s32 	%r145, %r54, %r144;
	ld.shared.u32 	%r146, [%r145+12];
	add.s32 	%r147, %r146, %r142;
	min.s32 	%r148, %r138, %r147;
	or.b32  	%r149, %r14, 4;
	mov.u32 	%r2691, %r149;
	add.s32 	%r150, %r15, 128;
	mov.u32 	%r2692, %r150;
	mov.u32 	%r151, %r2691;
	shl.b32 	%r152, %r151, 2;
	add.s32 	%r153, %r34, %r152;
	ld.shared.u32 	%r154, [%r153];
	mov.u32 	%r155, %r2692;
	shl.b32 	%r156, %r155, 2;
	add.s32 	%r157, %r54, %r156;
	ld.shared.u32 	%r158, [%r157];
	add.s32 	%r159, %r158, %r154;
	min.s32 	%r160, %r88, %r159;
	mov.u32 	%r161, %r2691;
	shl.b32 	%r162, %r161, 2;
	add.s32 	%r163, %r34, %r162;
	ld.shared.u32 	%r164, [%r163+4];
	mov.u32 	%r165, %r2692;
	shl.b32 	%r166, %r165, 2;
	add.s32 	%r167, %r54, %r166;
	ld.shared.u32 	%r168, [%r167+8];
	add.s32 	%r169, %r168, %r164;
	min.s32 	%r170, %r160, %r169;
	mov.u32 	%r171, %r2691;
	shl.b32 	%r172, %r171, 2;
	add.s32 	%r173, %r34, %r172;
	ld.shared.u32 	%r174, [%r173];
	mov.u32 	%r175, %r2692;
	shl.b32 	%r176, %r175, 2;
	add.s32 	%r177, %r54, %r176;
	ld.shared.u32 	%r178, [%r177+4];
	add.s32 	%r179, %r178, %r174;
	min.s32 	%r180, %r108, %r179;
	mov.u32 	%r181, %r2691;
	shl.b32 	%r182, %r181, 2;
	add.s32 	%r183, %r34, %r182;
	ld.shared.u32 	%r184, [%r183+4];
	mov.u32 	%r185, %r2692;
	shl.b32 	%r186, %r185, 2;
	add.s32 	%r187, %r54, %r186;
	ld.shared.u32 	%r188, [%r187+12];
	add.s32 	%r189, %r188, %r184;
	min.s32 	%r190, %r180, %r189;
	mov.u32 	%r191, %r2691;
	shl.b32 	%r192, %r191, 2;
	add.s32 	%r193, %r34, %r192;
	ld.shared.u32 	%r194, [%r193+8];
	mov.u32 	%r195, %r2692;
	shl.b32 	%r196, %r195, 2;
	add.s32 	%r197, %r54, %r196;
	ld.shared.u32 	%r198, [%r197];
	add.s32 	%r199, %r198, %r194;
	min.s32 	%r200, %r128, %r199;
	mov.u32 	%r201, %r2691;
	shl.b32 	%r202, %r201, 2;
	add.s32 	%r203, %r34, %r202;
	ld.shared.u32 	%r204, [%r203+12];
	mov.u32 	%r205, %r2692;
	shl.b32 	%r206, %r205, 2;
	add.s32 	%r207, %r54, %r206;
	ld.shared.u32 	%r208, [%r207+8];
	add.s32 	%r209, %r208, %r204;
	min.s32 	%r210, %r200, %r209;
	mov.u32 	%r211, %r2691;
	shl.b32 	%r212, %r211, 2;
	add.s32 	%r213, %r34, %r212;
	ld.shared.u32 	%r214, [%r213+8];
	mov.u32 	%r215, %r2692;
	shl.b32 	%r216, %r215, 2;
	add.s32 	%r217, %r54, %r216;
	ld.shared.u32 	%r218, [%r217+4];
	add.s32 	%r219, %r218, %r214;
	min.s32 	%r220, %r148, %r219;
	mov.u32 	%r221, %r2691;
	shl.b32 	%r222, %r221, 2;
	add.s32 	%r223, %r34, %r222;
	ld.shared.u32 	%r224, [%r223+12];
	mov.u32 	%r225, %r2692;
	shl.b32 	%r226, %r225, 2;
	add.s32 	%r227, %r54, %r226;
	ld.shared.u32 	%r228, [%r227+12];
	add.s32 	%r229, %r228, %r224;
	min.s32 	%r230, %r220, %r229;
	or.b32  	%r231, %r14, 8;
	mov.u32 	%r2691, %r231;
	add.s32 	%r232, %r15, 256;
	mov.u32 	%r2692, %r232;
	mov.u32 	%r233, %r2691;
	shl.b32 	%r234, %r233, 2;
	add.s32 	%r235, %r34, %r234;
	ld.shared.u32 	%r236, [%r235];
	mov.u32 	%r237, %r2692;
	shl.b32 	%r238, %r237, 2;
	add.s32 	%r239, %r54, %r238;
	ld.shared.u32 	%r240, [%r239];
	add.s32 	%r241, %r240, %r236;
	min.s32 	%r242, %r170, %r241;
	mov.u32 	%r243, %r2691;
	shl.b32 	%r244, %r243, 2;
	add.s32 	%r245, %r34, %r244;
	ld.shared.u32 	%r246, [%r245+4];
	mov.u32 	%r247, %r2692;
	shl.b32 	%r248, %r247, 2;
	add.s32 	%r249, %r54, %r248;
	ld.shared.u32 	%r250, [%r249+8];
	add.s32 	%r251, %r250, %r246;
	min.s32 	%r252, %r242, %r251;
	mov.u32 	%r253, %r2691;
	shl.b32 	%r254, %r253, 2;
	add.s32 	%r255, %r34, %r254;
	ld.shared.u32 	%r256, [%r255];
	mov.u32 	%r257, %r2692;
	shl.b32 	%r258, %r257, 2;
	add.s32 	%r259, %r54, %r258;
	ld.shared.u32 	%r260, [%r259+4];
	add.s32 	%r261, %r260, %r256;
	min.s32 	%r262, %r190, %r261;
	mov.u32 	%r263, %r2691;
	shl.b32 	%r264, %r263, 2;
	add.s32 	%r265, %r34, %r264;
	ld.shared.u32 	%r266, [%r265+4];
	mov.u32 	%r267, %r2692;
	shl.b32 	%r268, %r267, 2;
	add.s32 	%r269, %r54, %r268;
	ld.shared.u32 	%r270, [%r269+12];
	add.s32 	%r271, %r270, %r266;
	min.s32 	%r272, %r262, %r271;
	mov.u32 	%r273, %r2691;
	shl.b32 	%r274, %r273, 2;
	add.s32 	%r275, %r34, %r274;
	ld.shared.u32 	%r276, [%r275+8];
	mov.u32 	%r277, %r2692;
	shl.b32 	%r278, %r277, 2;
	add.s32 	%r279, %r54, %r278;
	ld.shared.u32 	%r280, [%r279];
	add.s32 	%r281, %r280, %r276;
	min.s32 	%r282, %r210, %r281;
	mov.u32 	%r283, %r2691;
	shl.b32 	%r284, %r283, 2;
	add.s32 	%r285, %r34, %r284;
	ld.shared.u32 	%r286, [%r285+12];
	mov.u32 	%r287, %r2692;
	shl.b32 	%r288, %r287, 2;
	add.s32 	%r289, %r54, %r288;
	ld.shared.u32 	%r290, [%r289+8];
	add.s32 	%r291, %r290, %r286;
	min.s32 	%r292, %r282, %r291;
	mov.u32 	%r293, %r2691;
	shl.b32 	%r294, %r293, 2;
	add.s32 	%r295, %r34, %r294;
	ld.shared.u32 	%r296, [%r295+8];
	mov.u32 	%r297, %r2692;
	shl.b32 	%r298, %r297, 2;
	add.s32 	%r299, %r54, %r298;
	ld.shared.u32 	%r300, [%r299+4];
	add.s32 	%r301, %r300, %r296;
	min.s32 	%r302, %r230, %r301;
	mov.u32 	%r303, %r2691;
	shl.b32 	%r304, %r303, 2;
	add.s32 	%r305, %r34, %r304;
	ld.shared.u32 	%r306, [%r305+12];
	mov.u32 	%r307, %r2692;
	shl.b32 	%r308, %r307, 2;
	add.s32 	%r309, %r54, %r308;
	ld.shared.u32 	%r310, [%r309+12];
	add.s32 	%r311, %r310, %r306;
	min.s32 	%r312, %r302, %r311;
	or.b32  	%r313, %r14, 12;
	mov.u32 	%r2691, %r313;
	add.s32 	%r314, %r15, 384;
	mov.u32 	%r2692, %r314;
	mov.u32 	%r315, %r2691;
	shl.b32 	%r316, %r315, 2;
	add.s32 	%r317, %r34, %r316;
	ld.shared.u32 	%r318, [%r317];
	mov.u32 	%r319, %r2692;
	shl.b32 	%r320, %r319, 2;
	add.s32 	%r321, %r54, %r320;
	ld.shared.u32 	%r322, [%r321];
	add.s32 	%r323, %r322, %r318;
	min.s32 	%r324, %r252, %r323;
	mov.u32 	%r325, %r2691;
	shl.b32 	%r326, %r325, 2;
	add.s32 	%r327, %r34, %r326;
	ld.shared.u32 	%r328, [%r327+4];
	mov.u32 	%r329, %r2692;
	shl.b32 	%r330, %r329, 2;
	add.s32 	%r331, %r54, %r330;
	ld.shared.u32 	%r332, [%r331+8];
	add.s32 	%r333, %r332, %r328;
	min.s32 	%r334, %r324, %r333;
	mov.u32 	%r335, %r2691;
	shl.b32 	%r336, %r335, 2;
	add.s32 	%r337, %r34, %r336;
	ld.shared.u32 	%r338, [%r337];
	mov.u32 	%r339, %r2692;
	shl.b32 	%r340, %r339, 2;
	add.s32 	%r341, %r54, %r340;
	ld.shared.u32 	%r342, [%r341+4];
	add.s32 	%r343, %r342, %r338;
	min.s32 	%r344, %r272, %r343;
	mov.u32 	%r345, %r2691;
	shl.b32 	%r346, %r345, 2;
	add.s32 	%r347, %r34, %r346;
	ld.shared.u32 	%r348, [%r347+4];
	mov.u32 	%r349, %r2692;
	shl.b32 	%r350, %r349, 2;
	add.s32 	%r351, %r54, %r350;
	ld.shared.u32 	%r352, [%r351+12];
	add.s32 	%r353, %r352, %r348;
	min.s32 	%r354, %r344, %r353;
	mov.u32 	%r355, %r2691;
	shl.b32 	%r356, %r355, 2;
	add.s32 	%r357, %r34, %r356;
	ld.shared.u32 	%r358, [%r357+8];
	mov.u32 	%r359, %r2692;
	shl.b32 	%r360, %r359, 2;
	add.s32 	%r361, %r54, %r360;
	ld.shared.u32 	%r362, [%r361];
	add.s32 	%r363, %r362, %r358;
	min.s32 	%r364, %r292, %r363;
	mov.u32 	%r365, %r2691;
	shl.b32 	%r366, %r365, 2;
	add.s32 	%r367, %r34, %r366;
	ld.shared.u32 	%r368, [%r367+12];
	mov.u32 	%r369, %r2692;
	shl.b32 	%r370, %r369, 2;
	add.s32 	%r371, %r54, %r370;
	ld.shared.u32 	%r372, [%r371+8];
	add.s32 	%r373, %r372, %r368;
	min.s32 	%r374, %r364, %r373;
	mov.u32 	%r375, %r2691;
	shl.b32 	%r376, %r375, 2;
	add.s32 	%r377, %r34, %r376;
	ld.shared.u32 	%r378, [%r377+8];
	mov.u32 	%r379, %r2692;
	shl.b32 	%r380, %r379, 2;
	add.s32 	%r381, %r54, %r380;
	ld.shared.u32 	%r382, [%r381+4];
	add.s32 	%r383, %r382, %r378;
	min.s32 	%r384, %r312, %r383;
	mov.u32 	%r385, %r2691;
	shl.b32 	%r386, %r385, 2;
	add.s32 	%r387, %r34, %r386;
	ld.shared.u32 	%r388, [%r387+12];
	mov.u32 	%r389, %r2692;
	shl.b32 	%r390, %r389, 2;
	add.s32 	%r391, %r54, %r390;
	ld.shared.u32 	%r392, [%r391+12];
	add.s32 	%r393, %r392, %r388;
	min.s32 	%r394, %r384, %r393;
	or.b32  	%r395, %r14, 16;
	mov.u32 	%r2691, %r395;
	add.s32 	%r396, %r15, 512;
	mov.u32 	%r2692, %r396;
	mov.u32 	%r397, %r2691;
	shl.b32 	%r398, %r397, 2;
	add.s32 	%r399, %r34, %r398;
	ld.shared.u32 	%r400, [%r399];
	mov.u32 	%r401, %r2692;
	shl.b32 	%r402, %r401, 2;
	add.s32 	%r403, %r54, %r402;
	ld.shared.u32 	%r404, [%r403];
	add.s32 	%r405, %r404, %r400;
	min.s32 	%r406, %r334, %r405;
	mov.u32 	%r407, %r2691;
	shl.b32 	%r408, %r407, 2;
	add.s32 	%r409, %r34, %r408;
	ld.shared.u32 	%r410, [%r409+4];
	mov.u32 	%r411, %r2692;
	shl.b32 	%r412, %r411, 2;
	add.s32 	%r413, %r54, %r412;
	ld.shared.u32 	%r414, [%r413+8];
	add.s32 	%r415, %r414, %r410;
	min.s32 	%r416, %r406, %r415;
	mov.u32 	%r417, %r2691;
	shl.b32 	%r418, %r417, 2;
	add.s32 	%r419, %r34, %r418;
	ld.shared.u32 	%r420, [%r419];
	mov.u32 	%r421, %r2692;
	shl.b32 	%r422, %r421, 2;
	add.s32 	%r423, %r54, %r422;
	ld.shared.u32 	%r424, [%r423+4];
	add.s32 	%r425, %r424, %r420;
	min.s32 	%r426, %r354, %r425;
	mov.u32 	%r427, %r2691;
	shl.b32 	%r428, %r427, 2;
	add.s32 	%r429, %r34, %r428;
	ld.shared.u32 	%r430, [%r429+4];
	mov.u32 	%r431, %r2692;
	shl.b32 	%r432, %r431, 2;
	add.s32 	%r433, %r54, %r432;
	ld.shared.u32 	%r434, [%r433+12];
	add.s32 	%r435, %r434, %r430;
	min.s32 	%r436, %r426, %r435;
	mov.u32 	%r437, %r2691;
	shl.b32 	%r438, %r437, 2;
	add.s32 	%r439, %r34, %r438;
	ld.shared.u32 	%r440, [%r439+8];
	mov.u32 	%r441, %r2692;
	shl.b32 	%r442, %r441, 2;
	add.s32 	%r443, %r54, %r442;
	ld.shared.u32 	%r444, [%r443];
	add.s32 	%r445, %r444, %r440;
	min.s32 	%r446, %r374, %r445;
	mov.u32 	%r447, %r2691;
	shl.b32 	%r448, %r447, 2;
	add.s32 	%r449, %r34, %r448;
	ld.shared.u32 	%r450, [%r449+12];
	mov.u32 	%r451, %r2692;
	shl.b32 	%r452, %r451, 2;
	add.s32 	%r453, %r54, %r452;
	ld.shared.u32 	%r454, [%r453+8];
	add.s32 	%r455, %r454, %r450;
	min.s32 	%r456, %r446, %r455;
	mov.u32 	%r457, %r2691;
	shl.b32 	%r458, %r457, 2;
	add.s32 	%r459, %r34, %r458;
	ld.shared.u32 	%r460, [%r459+8];
	mov.u32 	%r461, %r2692;
	shl.b32 	%r462, %r461, 2;
	add.s32 	%r463, %r54, %r462;
	ld.shared.u32 	%r464, [%r463+4];
	add.s32 	%r465, %r464, %r460;
	min.s32 	%r466, %r394, %r465;
	mov.u32 	%r467, %r2691;
	shl.b32 	%r468, %r467, 2;
	add.s32 	%r469, %r34, %r468;
	ld.shared.u32 	%r470, [%r469+12];
	mov.u32 	%r471, %r2692;
	shl.b32 	%r472, %r471, 2;
	add.s32 	%r473, %r54, %r472;
	ld.shared.u32 	%r474, [%r473+12];
	add.s32 	%r475, %r474, %r470;
	min.s32 	%r476, %r466, %r475;
	or.b32  	%r477, %r14, 20;
	mov.u32 	%r2691, %r477;
	add.s32 	%r478, %r15, 640;
	mov.u32 	%r2692, %r478;
	mov.u32 	%r479, %r2691;
	shl.b32 	%r480, %r479, 2;
	add.s32 	%r481, %r34, %r480;
	ld.shared.u32 	%r482, [%r481];
	mov.u32 	%r483, %r2692;
	shl.b32 	%r484, %r483, 2;
	add.s32 	%r485, %r54, %r484;
	ld.shared.u32 	%r486, [%r485];
	add.s32 	%r487, %r486, %r482;
	min.s32 	%r488, %r416, %r487;
	mov.u32 	%r489, %r2691;
	shl.b32 	%r490, %r489, 2;
	add.s32 	%r491, %r34, %r490;
	ld.shared.u32 	%r492, [%r491+4];
	mov.u32 	%r493, %r2692;
	shl.b32 	%r494, %r493, 2;
	add.s32 	%r495, %r54, %r494;
	ld.shared.u32 	%r496, [%r495+8];
	add.s32 	%r497, %r496, %r492;
	min.s32 	%r498, %r488, %r497;
	mov.u32 	%r499, %r2691;
	shl.b32 	%r500, %r499, 2;
	add.s32 	%r501, %r34, %r500;
	ld.shared.u32 	%r502, [%r501];
	mov.u32 	%r503, %r2692;
	shl.b32 	%r504, %r503, 2;
	add.s32 	%r505, %r54, %r504;
	ld.shared.u32 	%r506, [%r505+4];
	add.s32 	%r507, %r506, %r502;
	min.s32 	%r508, %r436, %r507;
	mov.u32 	%r509, %r2691;
	shl.b32 	%r510, %r509, 2;
	add.s32 	%r511, %r34, %r510;
	ld.shared.u32 	%r512, [%r511+4];
	mov.u32 	%r513, %r2692;
	shl.b32 	%r514, %r513, 2;
	add.s32 	%r515, %r54, %r514;
	ld.shared.u32 	%r516, [%r515+12];
	add.s32 	%r517, %r516, %r512;
	min.s32 	%r518, %r508, %r517;
	mov.u32 	%r519, %r2691;
	shl.b32 	%r520, %r519, 2;
	add.s32 	%r521, %r34, %r520;
	ld.shared.u32 	%r522, [%r521+8];
	mov.u32 	%r523, %r2692;
	shl.b32 	%r524, %r523, 2;
	add.s32 	%r525, %r54, %r524;
	ld.shared.u32 	%r526, [%r525];
	add.s32 	%r527, %r526, %r522;
	min.s32 	%r528, %r456, %r527;
	mov.u32 	%r529, %r2691;
	shl.b32 	%r530, %r529, 2;
	add.s32 	%r531, %r34, %r530;
	ld.shared.u32 	%r532, [%r531+12];
	mov.u32 	%r533, %r2692;
	shl.b32 	%r534, %r533, 2;
	add.s32 	%r535, %r54, %r534;
	ld.shared.u32 	%r536, [%r535+8];
	add.s32 	%r537, %r536, %r532;
	min.s32 	%r538, %r528, %r537;
	mov.u32 	%r539, %r2691;
	shl.b32 	%r540, %r539, 2;
	add.s32 	%r541, %r34, %r540;
	ld.shared.u32 	%r542, [%r541+8];
	mov.u32 	%r543, %r2692;
	shl.b32 	%r544, %r543, 2;
	add.s32 	%r545, %r54, %r544;
	ld.shared.u32 	%r546, [%r545+4];
	add.s32 	%r547, %r546, %r542;
	min.s32 	%r548, %r476, %r547;
	mov.u32 	%r549, %r2691;
	shl.b32 	%r550, %r549, 2;
	add.s32 	%r551, %r34, %r550;
	ld.shared.u32 	%r552, [%r551+12];
	mov.u32 	%r553, %r2692;
	shl.b32 	%r554, %r553, 2;
	add.s32 	%r555, %r54, %r554;
	ld.shared.u32 	%r556, [%r555+12];
	add.s32 	%r557, %r556, %r552;
	min.s32 	%r558, %r548, %r557;
	or.b32  	%r559, %r14, 24;
	mov.u32 	%r2691, %r559;
	add.s32 	%r560, %r15, 768;
	mov.u32 	%r2692, %r560;
	mov.u32 	%r561, %r2691;
	shl.b32 	%r562, %r561, 2;
	add.s32 	%r563, %r34, %r562;
	ld.shared.u32 	%r564, [%r563];
	mov.u32 	%r565, %r2692;
	shl.b32 	%r566, %r565, 2;
	add.s32 	%r567, %r54, %r566;
	ld.shared.u32 	%r568, [%r567];
	add.s32 	%r569, %r568, %r564;
	min.s32 	%r570, %r498, %r569;
	mov.u32 	%r571, %r2691;
	shl.b32 	%r572, %r571, 2;
	add.s32 	%r573, %r34, %r572;
	ld.shared.u32 	%r574, [%r573+4];
	mov.u32 	%r575, %r2692;
	shl.b32 	%r576, %r575, 2;
	add.s32 	%r577, %r54, %r576;
	ld.shared.u32 	%r578, [%r577+8];
	add.s32 	%r579, %r578, %r574;
	min.s32 	%r580, %r570, %r579;
	mov.u32 	%r581, %r2691;
	shl.b32 	%r582, %r581, 2;
	add.s32 	%r583, %r34, %r582;
	ld.shared.u32 	%r584, [%r583];
	mov.u32 	%r585, %r2692;
	shl.b32 	%r586, %r585, 2;
	add.s32 	%r587, %r54, %r586;
	ld.shared.u32 	%r588, [%r587+4];
	add.s32 	%r589, %r588, %r584;
	min.s32 	%r590, %r518, %r589;
	mov.u32 	%r591, %r2691;
	shl.b32 	%r592, %r591, 2;
	add.s32 	%r593, %r34, %r592;
	ld.shared.u32 	%r594, [%r593+4];
	mov.u32 	%r595, %r2692;
	shl.b32 	%r596, %r595, 2;
	add.s32 	%r597, %r54, %r596;
	ld.shared.u32 	%r598, [%r597+12];
	add.s32 	%r599, %r598, %r594;
	min.s32 	%r600, %r590, %r599;
	mov.u32 	%r601, %r2691;
	shl.b32 	%r602, %r601, 2;
	add.s32 	%r603, %r34, %r602;
	ld.shared.u32 	%r604, [%r603+8];
	mov.u32 	%r605, %r2692;
	shl.b32 	%r606, %r605, 2;
	add.s32 	%r607, %r54, %r606;
	ld.shared.u32 	%r608, [%r607];
	add.s32 	%r609, %r608, %r604;
	min.s32 	%r610, %r538, %r609;
	mov.u32 	%r611, %r2691;
	shl.b32 	%r612, %r611, 2;
	add.s32 	%r613, %r34, %r612;
	ld.shared.u32 	%r614, [%r613+12];
	mov.u32 	%r615, %r2692;
	shl.b32 	%r616, %r615, 2;
	add.s32 	%r617, %r54, %r616;
	ld.shared.u32 	%r618, [%r617+8];
	add.s32 	%r619, %r618, %r614;
	min.s32 	%r620, %r610, %r619;
	mov.u32 	%r621, %r2691;
	shl.b32 	%r622, %r621, 2;
	add.s32 	%r623, %r34, %r622;
	ld.shared.u32 	%r624, [%r623+8];
	mov.u32 	%r625, %r2692;
	shl.b32 	%r626, %r625, 2;
	add.s32 	%r627, %r54, %r626;
	ld.shared.u32 	%r628, [%r627+4];
	add.s32 	%r629, %r628, %r624;
	min.s32 	%r630, %r558, %r629;
	mov.u32 	%r631, %r2691;
	shl.b32 	%r632, %r631, 2;
	add.s32 	%r633, %r34, %r632;
	ld.shared.u32 	%r634, [%r633+12];
	mov.u32 	%r635, %r2692;
	shl.b32 	%r636, %r635, 2;
	add.s32 	%r637, %r54, %r636;
	ld.shared.u32 	%r638, [%r637+12];
	add.s32 	%r639, %r638, %r634;
	min.s32 	%r640, %r630, %r639;
	or.b32  	%r641, %r14, 28;
	mov.u32 	%r2691, %r641;
	add.s32 	%r642, %r15, 896;
	mov.u32 	%r2692, %r642;
	mov.u32 	%r643, %r2691;
	shl.b32 	%r644, %r643, 2;
	add.s32 	%r645, %r34, %r644;
	ld.shared.u32 	%r646, [%r645];
	mov.u32 	%r647, %r2692;
	shl.b32 	%r648, %r647, 2;
	add.s32 	%r649, %r54, %r648;
	ld.shared.u32 	%r650, [%r649];
	add.s32 	%r651, %r650, %r646;
	min.s32 	%r652, %r580, %r651;
	mov.u32 	%r653, %r2691;
	shl.b32 	%r654, %r653, 2;
	add.s32 	%r655, %r34, %r654;
	ld.shared.u32 	%r656, [%r655+4];
	mov.u32 	%r657, %r2692;
	shl.b32 	%r658, %r657, 2;
	add.s32 	%r659, %r54, %r658;
	ld.shared.u32 	%r660, [%r659+8];
	add.s32 	%r661, %r660, %r656;
	min.s32 	%r662, %r652, %r661;
	mov.u32 	%r663, %r2691;
	shl.b32 	%r664, %r663, 2;
	add.s32 	%r665, %r34, %r664;
	ld.shared.u32 	%r666, [%r665];
	mov.u32 	%r667, %r2692;
	shl.b32 	%r668, %r667, 2;
	add.s32 	%r669, %r54, %r668;
	ld.shared.u32 	%r670, [%r669+4];
	add.s32 	%r671, %r670, %r666;
	min.s32 	%r672, %r600, %r671;
	mov.u32 	%r673, %r2691;
	shl.b32 	%r674, %r673, 2;
	add.s32 	%r675, %r34, %r674;
	ld.shared.u32 	%r676, [%r675+4];
	mov.u32 	%r677, %r2692;
	shl.b32 	%r678, %r677, 2;
	add.s32 	%r679, %r54, %r678;
	ld.shared.u32 	%r680, [%r679+12];
	add.s32 	%r681, %r680, %r676;
	min.s32 	%r682, %r672, %r681;
	mov.u32 	%r683, %r2691;
	shl.b32 	%r684, %r683, 2;
	add.s32 	%r685, %r34, %r684;
	ld.shared.u32 	%r686, [%r685+8];
	mov.u32 	%r687, %r2692;
	shl.b32 	%r688, %r687, 2;
	add.s32 	%r689, %r54, %r688;
	ld.shared.u32 	%r690, [%r689];
	add.s32 	%r691, %r690, %r686;
	min.s32 	%r692, %r620, %r691;
	mov.u32 	%r693, %r2691;
	shl.b32 	%r694, %r693, 2;
	add.s32 	%r695, %r34, %r694;
	ld.shared.u32 	%r696, [%r695+12];
	mov.u32 	%r697, %r2692;
	shl.b32 	%r698, %r697, 2;
	add.s32 	%r699, %r54, %r698;
	ld.shared.u32 	%r700, [%r699+8];
	add.s32 	%r701, %r700, %r696;
	min.s32 	%r702, %r692, %r701;
	mov.u32 	%r703, %r2691;
	shl.b32 	%r704, %r703, 2;
	add.s32 	%r705, %r34, %r704;
	ld.shared.u32 	%r706, [%r705+8];
	mov.u32 	%r707, %r2692;
	shl.b32 	%r708, %r707, 2;
	add.s32 	%r709, %r54, %r708;
	ld.shared.u32 	%r710, [%r709+4];
	add.s32 	%r711, %r710, %r706;
	min.s32 	%r712, %r640, %r711;
	mov.u32 	%r713, %r2691;
	shl.b32 	%r714, %r713, 2;
	add.s32 	%r715, %r34, %r714;
	ld.shared.u32 	%r716, [%r715+12];
	mov.u32 	%r717, %r2692;
	shl.b32 	%r718, %r717, 2;
	add.s32 	%r719, %r54, %r718;
	ld.shared.u32 	%r720, [%r719+12];
	add.s32 	%r721, %r720, %r716;
	min.s32 	%r722, %r712, %r721;
	or.b32  	%r723, %r14, 32;
	mov.u32 	%r2691, %r723;
	add.s32 	%r724, %r15, 1024;
	mov.u32 	%r2692, %r724;
	mov.u32 	%r725, %r2691;
	shl.b32 	%r726, %r725, 2;
	add.s32 	%r727, %r34, %r726;
	ld.shared.u32 	%r728, [%r727];
	mov.u32 	%r729, %r2692;
	shl.b32 	%r730, %r729, 2;
	add.s32 	%r731, %r54, %r730;
	ld.shared.u32 	%r732, [%r731];
	add.s32 	%r733, %r732, %r728;
	min.s32 	%r734, %r662, %r733;
	mov.u32 	%r735, %r2691;
	shl.b32 	%r736, %r735, 2;
	add.s32 	%r737, %r34, %r736;
	ld.shared.u32 	%r738, [%r737+4];
	mov.u32 	%r739, %r2692;
	shl.b32 	%r740, %r739, 2;
	add.s32 	%r741, %r54, %r740;
	ld.shared.u32 	%r742, [%r741+8];
	add.s32 	%r743, %r742, %r738;
	min.s32 	%r744, %r734, %r743;
	mov.u32 	%r745, %r2691;
	shl.b32 	%r746, %r745, 2;
	add.s32 	%r747, %r34, %r746;
	ld.shared.u32 	%r748, [%r747];
	mov.u32 	%r749, %r2692;
	shl.b32 	%r750, %r749, 2;
	add.s32 	%r751, %r54, %r750;
	ld.shared.u32 	%r752, [%r751+4];
	add.s32 	%r753, %r752, %r748;
	min.s32 	%r754, %r682, %r753;
	mov.u32 	%r755, %r2691;
	shl.b32 	%r756, %r755, 2;
	add.s32 	%r757, %r34, %r756;
	ld.shared.u32 	%r758, [%r757+4];
	mov.u32 	%r759, %r2692;
	shl.b32 	%r760, %r759, 2;
	add.s32 	%r761, %r54, %r760;
	ld.shared.u32 	%r762, [%r761+12];
	add.s32 	%r763, %r762, %r758;
	min.s32 	%r764, %r754, %r763;
	mov.u32 	%r765, %r2691;
	shl.b32 	%r766, %r765, 2;
	add.s32 	%r767, %r34, %r766;
	ld.shared.u32 	%r768, [%r767+8];
	mov.u32 	%r769, %r2692;
	shl.b32 	%r770, %r769, 2;
	add.s32 	%r771, %r54, %r770;
	ld.shared.u32 	%r772, [%r771];
	add.s32 	%r773, %r772, %r768;
	min.s32 	%r774, %r702, %r773;
	mov.u32 	%r775, %r2691;
	shl.b32 	%r776, %r775, 2;
	add.s32 	%r777, %r34, %r776;
	ld.shared.u32 	%r778, [%r777+12];
	mov.u32 	%r779, %r2692;
	shl.b32 	%r780, %r779, 2;
	add.s32 	%r781, %r54, %r780;
	ld.shared.u32 	%r782, [%r781+8];
	add.s32 	%r783, %r782, %r778;
	min.s32 	%r784, %r774, %r783;
	mov.u32 	%r785, %r2691;
	shl.b32 	%r786, %r785, 2;
	add.s32 	%r787, %r34, %r786;
	ld.shared.u32 	%r788, [%r787+8];
	mov.u32 	%r789, %r2692;
	shl.b32 	%r790, %r789, 2;
	add.s32 	%r791, %r54, %r790;
	ld.shared.u32 	%r792, [%r791+4];
	add.s32 	%r793, %r792, %r788;
	min.s32 	%r794, %r722, %r793;
	mov.u32 	%r795, %r2691;
	shl.b32 	%r796, %r795, 2;
	add.s32 	%r797, %r34, %r796;
	ld.shared.u32 	%r798, [%r797+12];
	mov.u32 	%r799, %r2692;
	shl.b32 	%r800, %r799, 2;
	add.s32 	%r801, %r54, %r800;
	ld.shared.u32 	%r802, [%r801+12];
	add.s32 	%r803, %r802, %r798;
	min.s32 	%r804, %r794, %r803;
	or.b32  	%r805, %r14, 36;
	mov.u32 	%r2691, %r805;
	add.s32 	%r806, %r15, 1152;
	mov.u32 	%r2692, %r806;
	mov.u32 	%r807, %r2691;
	shl.b32 	%r808, %r807, 2;
	add.s32 	%r809, %r34, %r808;
	ld.shared.u32 	%r810, [%r809];
	mov.u32 	%r811, %r2692;
	shl.b32 	%r812, %r811, 2;
	add.s32 	%r813, %r54, %r812;
	ld.shared.u32 	%r814, [%r813];
	add.s32 	%r815, %r814, %r810;
	min.s32 	%r816, %r744, %r815;
	mov.u32 	%r817, %r2691;
	shl.b32 	%r818, %r817, 2;
	add.s32 	%r819, %r34, %r818;
	ld.shared.u32 	%r820, [%r819+4];
	mov.u32 	%r821, %r2692;
	shl.b32 	%r822, %r821, 2;
	add.s32 	%r823, %r54, %r822;
	ld.shared.u32 	%r824, [%r823+8];
	add.s32 	%r825, %r824, %r820;
	min.s32 	%r826, %r816, %r825;
	mov.u32 	%r827, %r2691;
	shl.b32 	%r828, %r827, 2;
	add.s32 	%r829, %r34, %r828;
	ld.shared.u32 	%r830, [%r829];
	mov.u32 	%r831, %r2692;
	shl.b32 	%r832, %r831, 2;
	add.s32 	%r833, %r54, %r832;
	ld.shared.u32 	%r834, [%r833+4];
	add.s32 	%r835, %r834, %r830;
	min.s32 	%r836, %r764, %r835;
	mov.u32 	%r837, %r2691;
	shl.b32 	%r838, %r837, 2;
	add.s32 	%r839, %r34, %r838;
	ld.shared.u32 	%r840, [%r839+4];
	mov.u32 	%r841, %r2692;
	shl.b32 	%r842, %r841, 2;
	add.s32 	%r843, %r54, %r842;
	ld.shared.u32 	%r844, [%r843+12];
	add.s32 	%r845, %r844, %r840;
	min.s32 	%r846, %r836, %r845;
	mov.u32 	%r847, %r2691;
	shl.b32 	%r848, %r847, 2;
	add.s32 	%r849, %r34, %r848;
	ld.shared.u32 	%r850, [%r849+8];
	mov.u32 	%r851, %r2692;
	shl.b32 	%r852, %r851, 2;
	add.s32 	%r853, %r54, %r852;
	ld.shared.u32 	%r854, [%r853];
	add.s32 	%r855, %r854, %r850;
	min.s32 	%r856, %r784, %r855;
	mov.u32 	%r857, %r2691;
	shl.b32 	%r858, %r857, 2;
	add.s32 	%r859, %r34, %r858;
	ld.shared.u32 	%r860, [%r859+12];
	mov.u32 	%r861, %r2692;
	shl.b32 	%r862, %r861, 2;
	add.s32 	%r863, %r54, %r862;
	ld.shared.u32 	%r864, [%r863+8];
	add.s32 	%r865, %r864, %r860;
	min.s32 	%r866, %r856, %r865;
	mov.u32 	%r867, %r2691;
	shl.b32 	%r868, %r867, 2;
	add.s32 	%r869, %r34, %r868;
	ld.shared.u32 	%r870, [%r869+8];
	mov.u32 	%r871, %r2692;
	shl.b32 	%r872, %r871, 2;
	add.s32 	%r873, %r54, %r872;
	ld.shared.u32 	%r874, [%r873+4];
	add.s32 	%r875, %r874, %r870;
	min.s32 	%r876, %r804, %r875;
	mov.u32 	%r877, %r2691;
	shl.b32 	%r878, %r877, 2;
	add.s32 	%r879, %r34, %r878;
	ld.shared.u32 	%r880, [%r879+12];
	mov.u32 	%r881, %r2692;
	shl.b32 	%r882, %r881, 2;
	add.s32 	%r883, %r54, %r882;
	ld.shared.u32 	%r884, [%r883+12];
	add.s32 	%r885, %r884, %r880;
	min.s32 	%r886, %r876, %r885;
	or.b32  	%r887, %r14, 40;
	mov.u32 	%r2691, %r887;
	add.s32 	%r888, %r15, 1280;
	mov.u32 	%r2692, %r888;
	mov.u32 	%r889, %r2691;
	shl.b32 	%r890, %r889, 2;
	add.s32 	%r891, %r34, %r890;
	ld.shared.u32 	%r892, [%r891];
	mov.u32 	%r893, %r2692;
	shl.b32 	%r894, %r893, 2;
	add.s32 	%r895, %r54, %r894;
	ld.shared.u32 	%r896, [%r895];
	add.s32 	%r897, %r896, %r892;
	min.s32 	%r898, %r826, %r897;
	mov.u32 	%r899, %r2691;
	shl.b32 	%r900, %r899, 2;
	add.s32 	%r901, %r34, %r900;
	ld.shared.u32 	%r902, [%r901+4];
	mov.u32 	%r903, %r2692;
	shl.b32 	%r904, %r903, 2;
	add.s32 	%r905, %r54, %r904;
	ld.shared.u32 	%r906, [%r905+8];
	add.s32 	%r907, %r906, %r902;
	min.s32 	%r908, %r898, %r907;
	mov.u32 	%r909, %r2691;
	shl.b32 	%r910, %r909, 2;
	add.s32 	%r911, %r34, %r910;
	ld.shared.u32 	%r912, [%r911];
	mov.u32 	%r913, %r2692;
	shl.b32 	%r914, %r913, 2;
	add.s32 	%r915, %r54, %r914;
	ld.shared.u32 	%r916, [%r915+4];
	add.s32 	%r917, %r916, %r912;
	min.s32 	%r918, %r846, %r917;
	mov.u32 	%r919, %r2691;
	shl.b32 	%r920, %r919, 2;
	add.s32 	%r921, %r34, %r920;
	ld.shared.u32 	%r922, [%r921+4];
	mov.u32 	%r923, %r2692;
	shl.b32 	%r924, %r923, 2;
	add.s32 	%r925, %r54, %r924;
	ld.shared.u32 	%r926, [%r925+12];
	add.s32 	%r927, %r926, %r922;
	min.s32 	%r928, %r918, %r927;
	mov.u32 	%r929, %r2691;
	shl.b32 	%r930, %r929, 2;
	add.s32 	%r931, %r34, %r930;
	ld.shared.u32 	%r932, [%r931+8];
	mov.u32 	%r933, %r2692;
	shl.b32 	%r934, %r933, 2;
	add.s32 	%r935, %r54, %r934;
	ld.shared.u32 	%r936, [%r935];
	add.s32 	%r937, %r936, %r932;
	min.s32 	%r938, %r866, %r937;
	mov.u32 	%r939, %r2691;
	shl.b32 	%r940, %r939, 2;
	add.s32 	%r941, %r34, %r940;
	ld.shared.u32 	%r942, [%r941+12];
	mov.u32 	%r943, %r2692;
	shl.b32 	%r944, %r943, 2;
	add.s32 	%r945, %r54, %r944;
	ld.shared.u32 	%r946, [%r945+8];
	add.s32 	%r947, %r946, %r942;
	min.s32 	%r948, %r938, %r947;
	mov.u32 	%r949, %r2691;
	shl.b32 	%r950, %r949, 2;
	add.s32 	%r951, %r34, %r950;
	ld.shared.u32 	%r952, [%r951+8];
	mov.u32 	%r953, %r2692;
	shl.b32 	%r954, %r953, 2;
	add.s32 	%r955, %r54, %r954;
	ld.shared.u32 	%r956, [%r955+4];
	add.s32 	%r957, %r956, %r952;
	min.s32 	%r958, %r886, %r957;
	mov.u32 	%r959, %r2691;
	shl.b32 	%r960, %r959, 2;
	add.s32 	%r961, %r34, %r960;
	ld.shared.u32 	%r962, [%r961+12];
	mov.u32 	%r963, %r2692;
	shl.b32 	%r964, %r963, 2;
	add.s32 	%r965, %r54, %r964;
	ld.shared.u32 	%r966, [%r965+12];
	add.s32 	%r967, %r966, %r962;
	min.s32 	%r968, %r958, %r967;
	or.b32  	%r969, %r14, 44;
	mov.u32 	%r2691, %r969;
	add.s32 	%r970, %r15, 1408;
	mov.u32 	%r2692, %r970;
	mov.u32 	%r971, %r2691;
	shl.b32 	%r972, %r971, 2;
	add.s32 	%r973, %r34, %r972;
	ld.shared.u32 	%r974, [%r973];
	mov.u32 	%r975, %r2692;
	shl.b32 	%r976, %r975, 2;
	add.s32 	%r977, %r54, %r976;
	ld.shared.u32 	%r978, [%r977];
	add.s32 	%r979, %r978, %r974;
	min.s32 	%r980, %r908, %r979;
	mov.u32 	%r981, %r2691;
	shl.b32 	%r982, %r981, 2;
	add.s32 	%r983, %r34, %r982;
	ld.shared.u32 	%r984, [%r983+4];
	mov.u32 	%r985, %r2692;
	shl.b32 	%r986, %r985, 2;
	add.s32 	%r987, %r54, %r986;
	ld.shared.u32 	%r988, [%r987+8];
	add.s32 	%r989, %r988, %r984;
	min.s32 	%r990, %r980, %r989;
	mov.u32 	%r991, %r2691;
	shl.b32 	%r992, %r991, 2;
	add.s32 	%r993, %r34, %r992;
	ld.shared.u32 	%r994, [%r993];
	mov.u32 	%r995, %r2692;
	shl.b32 	%r996, %r995, 2;
	add.s32 	%r997, %r54, %r996;
	ld.shared.u32 	%r998, [%r997+4];
	add.s32 	%r999, %r998, %r994;
	min.s32 	%r1000, %r928, %r999;
	mov.u32 	%r1001, %r2691;
	shl.b32 	%r1002, %r1001, 2;
	add.s32 	%r1003, %r34, %r1002;
	ld.shared.u32 	%r1004, [%r1003+4];
	mov.u32 	%r1005, %r2692;
	shl.b32 	%r1006, %r1005, 2;
	add.s32 	%r1007, %r54, %r1006;
	ld.shared.u32 	%r1008, [%r1007+12];
	add.s32 	%r1009, %r1008, %r1004;
	min.s32 	%r1010, %r1000, %r1009;
	mov.u32 	%r1011, %r2691;
	shl.b32 	%r1012, %r1011, 2;
	add.s32 	%r1013, %r34, %r1012;
	ld.shared.u32 	%r1014, [%r1013+8];
	mov.u32 	%r1015, %r2692;
	shl.b32 	%r1016, %r1015, 2;
	add.s32 	%r1017, %r54, %r1016;
	ld.shared.u32 	%r1018, [%r1017];
	add.s32 	%r1019, %r1018, %r1014;
	min.s32 	%r1020, %r948, %r1019;
	mov.u32 	%r1021, %r2691;
	shl.b32 	%r1022, %r1021, 2;
	add.s32 	%r1023, %r34, %r1022;
	ld.shared.u32 	%r1024, [%r1023+12];
	mov.u32 	%r1025, %r2692;
	shl.b32 	%r1026, %r1025, 2;
	add.s32 	%r1027, %r54, %r1026;
	ld.shared.u32 	%r1028, [%r1027+8];
	add.s32 	%r1029, %r1028, %r1024;
	min.s32 	%r1030, %r1020, %r1029;
	mov.u32 	%r1031, %r2691;
	shl.b32 	%r1032, %r1031, 2;
	add.s32 	%r1033, %r34, %r1032;
	ld.shared.u32 	%r1034, [%r1033+8];
	mov.u32 	%r1035, %r2692;
	shl.b32 	%r1036, %r1035, 2;
	add.s32 	%r1037, %r54, %r1036;
	ld.shared.u32 	%r1038, [%r1037+4];
	add.s32 	%r1039, %r1038, %r1034;
	min.s32 	%r1040, %r968, %r1039;
	mov.u32 	%r1041, %r2691;
	shl.b32 	%r1042, %r1041, 2;
	add.s32 	%r1043, %r34, %r1042;
	ld.shared.u32 	%r1044, [%r1043+12];
	mov.u32 	%r1045, %r2692;
	shl.b32 	%r1046, %r1045, 2;
	add.s32 	%r1047, %r54, %r1046;
	ld.shared.u32 	%r1048, [%r1047+12];
	add.s32 	%r1049, %r1048, %r1044;
	min.s32 	%r1050, %r1040, %r1049;
	or.b32  	%r1051, %r14, 48;
	mov.u32 	%r2691, %r1051;
	add.s32 	%r1052, %r15, 1536;
	mov.u32 	%r2692, %r1052;
	mov.u32 	%r1053, %r2691;
	shl.b32 	%r1054, %r1053, 2;
	add.s32 	%r1055, %r34, %r1054;
	ld.shared.u32 	%r1056, [%r1055];
	mov.u32 	%r1057, %r2692;
	shl.b32 	%r1058, %r1057, 2;
	add.s32 	%r1059, %r54, %r1058;
	ld.shared.u32 	%r1060, [%r1059];
	add.s32 	%r1061, %r1060, %r1056;
	min.s32 	%r1062, %r990, %r1061;
	mov.u32 	%r1063, %r2691;
	shl.b32 	%r1064, %r1063, 2;
	add.s32 	%r1065, %r34, %r1064;
	ld.shared.u32 	%r1066, [%r1065+4];
	mov.u32 	%r1067, %r2692;
	shl.b32 	%r1068, %r1067, 2;
	add.s32 	%r1069, %r54, %r1068;
	ld.shared.u32 	%r1070, [%r1069+8];
	add.s32 	%r1071, %r1070, %r1066;
	min.s32 	%r1072, %r1062, %r1071;
	mov.u32 	%r1073, %r2691;
	shl.b32 	%r1074, %r1073, 2;
	add.s32 	%r1075, %r34, %r1074;
	ld.shared.u32 	%r1076, [%r1075];
	mov.u32 	%r1077, %r2692;
	shl.b32 	%r1078, %r1077, 2;
	add.s32 	%r1079, %r54, %r1078;
	ld.shared.u32 	%r1080, [%r1079+4];
	add.s32 	%r1081, %r1080, %r1076;
	min.s32 	%r1082, %r1010, %r1081;
	mov.u32 	%r1083, %r2691;
	shl.b32 	%r1084, %r1083, 2;
	add.s32 	%r1085, %r34, %r1084;
	ld.shared.u32 	%r1086, [%r1085+4];
	mov.u32 	%r1087, %r2692;
	shl.b32 	%r1088, %r1087, 2;
	add.s32 	%r1089, %r54, %r1088;
	ld.shared.u32 	%r1090, [%r1089+12];
	add.s32 	%r1091, %r1090, %r1086;
	min.s32 	%r1092, %r1082, %r1091;
	mov.u32 	%r1093, %r2691;
	shl.b32 	%r1094, %r1093, 2;
	add.s32 	%r1095, %r34, %r1094;
	ld.shared.u32 	%r1096, [%r1095+8];
	mov.u32 	%r1097, %r2692;
	shl.b32 	%r1098, %r1097, 2;
	add.s32 	%r1099, %r54, %r1098;
	ld.shared.u32 	%r1100, [%r1099];
	add.s32 	%r1101, %r1100, %r1096;
	min.s32 	%r1102, %r1030, %r1101;
	mov.u32 	%r1103, %r2691;
	shl.b32 	%r1104, %r1103, 2;
	add.s32 	%r1105, %r34, %r1104;
	ld.shared.u32 	%r1106, [%r1105+12];
	mov.u32 	%r1107, %r2692;
	shl.b32 	%r1108, %r1107, 2;
	add.s32 	%r1109, %r54, %r1108;
	ld.shared.u32 	%r1110, [%r1109+8];
	add.s32 	%r1111, %r1110, %r1106;
	min.s32 	%r1112, %r1102, %r1111;
	mov.u32 	%r1113, %r2691;
	shl.b32 	%r1114, %r1113, 2;
	add.s32 	%r1115, %r34, %r1114;
	ld.shared.u32 	%r1116, [%r1115+8];
	mov.u32 	%r1117, %r2692;
	shl.b32 	%r1118, %r1117, 2;
	add.s32 	%r1119, %r54, %r1118;
	ld.shared.u32 	%r1120, [%r1119+4];
	add.s32 	%r1121, %r1120, %r1116;
	min.s32 	%r1122, %r1050, %r1121;
	mov.u32 	%r1123, %r2691;
	shl.b32 	%r1124, %r1123, 2;
	add.s32 	%r1125, %r34, %r1124;
	ld.shared.u32 	%r1126, [%r1125+12];
	mov.u32 	%r1127, %r2692;
	shl.b32 	%r1128, %r1127, 2;
	add.s32 	%r1129, %r54, %r1128;
	ld.shared.u32 	%r1130, [%r1129+12];
	add.s32 	%r1131, %r1130, %r1126;
	min.s32 	%r1132, %r1122, %r1131;
	or.b32  	%r1133, %r14, 52;
	mov.u32 	%r2691, %r1133;
	add.s32 	%r1134, %r15, 1664;
	mov.u32 	%r2692, %r1134;
	mov.u32 	%r1135, %r2691;
	shl.b32 	%r1136, %r1135, 2;
	add.s32 	%r1137, %r34, %r1136;
	ld.shared.u32 	%r1138, [%r1137];
	mov.u32 	%r1139, %r2692;
	shl.b32 	%r1140, %r1139, 2;
	add.s32 	%r1141, %r54, %r1140;
	ld.shared.u32 	%r1142, [%r1141];
	add.s32 	%r1143, %r1142, %r1138;
	min.s32 	%r1144, %r1072, %r1143;
	mov.u32 	%r1145, %r2691;
	shl.b32 	%r1146, %r1145, 2;
	add.s32 	%r1147, %r34, %r1146;
	ld.shared.u32 	%r1148, [%r1147+4];
	mov.u32 	%r1149, %r2692;
	shl.b32 	%r1150, %r1149, 2;
	add.s32 	%r1151, %r54, %r1150;
	ld.shared.u32 	%r1152, [%r1151+8];
	add.s32 	%r1153, %r1152, %r1148;
	min.s32 	%r1154, %r1144, %r1153;
	mov.u32 	%r1155, %r2691;
	shl.b32 	%r1156, %r1155, 2;
	add.s32 	%r1157, %r34, %r1156;
	ld.shared.u32 	%r1158, [%r1157];
	mov.u32 	%r1159, %r2692;
	shl.b32 	%r1160, %r1159, 2;
	add.s32 	%r1161, %r54, %r1160;
	ld.shared.u32 	%r1162, [%r1161+4];
	add.s32 	%r1163, %r1162, %r1158;
	min.s32 	%r1164, %r1092, %r1163;
	mov.u32 	%r1165, %r2691;
	shl.b32 	%r1166, %r1165, 2;
	add.s32 	%r1167, %r34, %r1166;
	ld.shared.u32 	%r1168, [%r1167+4];
	mov.u32 	%r1169, %r2692;
	shl.b32 	%r1170, %r1169, 2;
	add.s32 	%r1171, %r54, %r1170;
	ld.shared.u32 	%r1172, [%r1171+12];
	add.s32 	%r1173, %r1172, %r1168;
	min.s32 	%r1174, %r1164, %r1173;
	mov.u32 	%r1175, %r2691;
	shl.b32 	%r1176, %r1175, 2;
	add.s32 	%r1177, %r34, %r1176;
	ld.shared.u32 	%r1178, [%r1177+8];
	mov.u32 	%r1179, %r2692;
	shl.b32 	%r1180, %r1179, 2;
	add.s32 	%r1181, %r54, %r1180;
	ld.shared.u32 	%r1182, [%r1181];
	add.s32 	%r1183, %r1182, %r1178;
	min.s32 	%r1184, %r1112, %r1183;
	mov.u32 	%r1185, %r2691;
	shl.b32 	%r1186, %r1185, 2;
	add.s32 	%r1187, %r34, %r1186;
	ld.shared.u32 	%r1188, [%r1187+12];
	mov.u32 	%r1189, %r2692;
	shl.b32 	%r1190, %r1189, 2;
	add.s32 	%r1191, %r54, %r1190;
	ld.shared.u32 	%r1192, [%r1191+8];
	add.s32 	%r1193, %r1192, %r1188;
	min.s32 	%r1194, %r1184, %r1193;
	mov.u32 	%r1195, %r2691;
	shl.b32 	%r1196, %r1195, 2;
	add.s32 	%r1197, %r34, %r1196;
	ld.shared.u32 	%r1198, [%r1197+8];
	mov.u32 	%r1199, %r2692;
	shl.b32 	%r1200, %r1199, 2;
	add.s32 	%r1201, %r54, %r1200;
	ld.shared.u32 	%r1202, [%r1201+4];
	add.s32 	%r1203, %r1202, %r1198;
	min.s32 	%r1204, %r1132, %r1203;
	mov.u32 	%r1205, %r2691;
	shl.b32 	%r1206, %r1205, 2;
	add.s32 	%r1207, %r34, %r1206;
	ld.shared.u32 	%r1208, [%r1207+12];
	mov.u32 	%r1209, %r2692;
	shl.b32 	%r1210, %r1209, 2;
	add.s32 	%r1211, %r54, %r1210;
	ld.shared.u32 	%r1212, [%r1211+12];
	add.s32 	%r1213, %r1212, %r1208;
	min.s32 	%r1214, %r1204, %r1213;
	or.b32  	%r1215, %r14, 56;
	mov.u32 	%r2691, %r1215;
	add.s32 	%r1216, %r15, 1792;
	mov.u32 	%r2692, %r1216;
	mov.u32 	%r1217, %r2691;
	shl.b32 	%r1218, %r1217, 2;
	add.s32 	%r1219, %r34, %r1218;
	ld.shared.u32 	%r1220, [%r1219];
	mov.u32 	%r1221, %r2692;
	shl.b32 	%r1222, %r1221, 2;
	add.s32 	%r1223, %r54, %r1222;
	ld.shared.u32 	%r1224, [%r1223];
	add.s32 	%r1225, %r1224, %r1220;
	min.s32 	%r1226, %r1154, %r1225;
	mov.u32 	%r1227, %r2691;
	shl.b32 	%r1228, %r1227, 2;
	add.s32 	%r1229, %r34, %r1228;
	ld.shared.u32 	%r1230, [%r1229+4];
	mov.u32 	%r1231, %r2692;
	shl.b32 	%r1232, %r1231, 2;
	add.s32 	%r1233, %r54, %r1232;
	ld.shared.u32 	%r1234, [%r1233+8];
	add.s32 	%r1235, %r1234, %r1230;
	min.s32 	%r1236, %r1226, %r1235;
	mov.u32 	%r1237, %r2691;
	shl.b32 	%r1238, %r1237, 2;
	add.s32 	%r1239, %r34, %r1238;
	ld.shared.u32 	%r1240, [%r1239];
	mov.u32 	%r1241, %r2692;
	shl.b32 	%r1242, %r1241, 2;
	add.s32 	%r1243, %r54, %r1242;
	ld.shared.u32 	%r1244, [%r1243+4];
	add.s32 	%r1245, %r1244, %r1240;
	min.s32 	%r1246, %r1174, %r1245;
	mov.u32 	%r1247, %r2691;
	shl.b32 	%r1248, %r1247, 2;
	add.s32 	%r1249, %r34, %r1248;
	ld.shared.u32 	%r1250, [%r1249+4];
	mov.u32 	%r1251, %r2692;
	shl.b32 	%r1252, %r1251, 2;
	add.s32 	%r1253, %r54, %r1252;
	ld.shared.u32 	%r1254, [%r1253+12];
	add.s32 	%r1255, %r1254, %r1250;
	min.s32 	%r1256, %r1246, %r1255;
	mov.u32 	%r1257, %r2691;
	shl.b32 	%r1258, %r1257, 2;
	add.s32 	%r1259, %r34, %r1258;
	ld.shared.u32 	%r1260, [%r1259+8];
	mov.u32 	%r1261, %r2692;
	shl.b32 	%r1262, %r1261, 2;
	add.s32 	%r1263, %r54, %r1262;
	ld.shared.u32 	%r1264, [%r1263];
	add.s32 	%r1265, %r1264, %r1260;
	min.s32 	%r1266, %r1194, %r1265;
	mov.u32 	%r1267, %r2691;
	shl.b32 	%r1268, %r1267, 2;
	add.s32 	%r1269, %r34, %r1268;
	ld.shared.u32 	%r1270, [%r1269+12];
	mov.u32 	%r1271, %r2692;
	shl.b32 	%r1272, %r1271, 2;
	add.s32 	%r1273, %r54, %r1272;
	ld.shared.u32 	%r1274, [%r1273+8];
	add.s32 	%r1275, %r1274, %r1270;
	min.s32 	%r1276, %r1266, %r1275;
	mov.u32 	%r1277, %r2691;
	shl.b32 	%r1278, %r1277, 2;
	add.s32 	%r1279, %r34, %r1278;
	ld.shared.u32 	%r1280, [%r1279+8];
	mov.u32 	%r1281, %r2692;
	shl.b32 	%r1282, %r1281, 2;
	add.s32 	%r1283, %r54, %r1282;
	ld.shared.u32 	%r1284, [%r1283+4];
	add.s32 	%r1285, %r1284, %r1280;
	min.s32 	%r1286, %r1214, %r1285;
	mov.u32 	%r1287, %r2691;
	shl.b32 	%r1288, %r1287, 2;
	add.s32 	%r1289, %r34, %r1288;
	ld.shared.u32 	%r1290, [%r1289+12];
	mov.u32 	%r1291, %r2692;
	shl.b32 	%r1292, %r1291, 2;
	add.s32 	%r1293, %r54, %r1292;
	ld.shared.u32 	%r1294, [%r1293+12];
	add.s32 	%r1295, %r1294, %r1290;
	min.s32 	%r1296, %r1286, %r1295;
	or.b32  	%r1297, %r14, 60;
	mov.u32 	%r2691, %r1297;
	add.s32 	%r1298, %r15, 1920;
	mov.u32 	%r2692, %r1298;
	mov.u32 	%r1299, %r2691;
	shl.b32 	%r1300, %r1299, 2;
	add.s32 	%r1301, %r34, %r1300;
	ld.shared.u32 	%r1302, [%r1301];
	mov.u32 	%r1303, %r2692;
	shl.b32 	%r1304, %r1303, 2;
	add.s32 	%r1305, %r54, %r1304;
	ld.shared.u32 	%r1306, [%r1305];
	add.s32 	%r1307, %r1306, %r1302;
	min.s32 	%r1308, %r1236, %r1307;
	mov.u32 	%r1309, %r2691;
	shl.b32 	%r1310, %r1309, 2;
	add.s32 	%r1311, %r34, %r1310;
	ld.shared.u32 	%r1312, [%r1311+4];
	mov.u32 	%r1313, %r2692;
	shl.b32 	%r1314, %r1313, 2;
	add.s32 	%r1315, %r54, %r1314;
	ld.shared.u32 	%r1316, [%r1315+8];
	add.s32 	%r1317, %r1316, %r1312;
	min.s32 	%r1318, %r1308, %r1317;
	mov.u32 	%r1319, %r2691;
	shl.b32 	%r1320, %r1319, 2;
	add.s32 	%r1321, %r34, %r1320;
	ld.shared.u32 	%r1322, [%r1321];
	mov.u32 	%r1323, %r2692;
	shl.b32 	%r1324, %r1323, 2;
	add.s32 	%r1325, %r54, %r1324;
	ld.shared.u32 	%r1326, [%r1325+4];
	add.s32 	%r1327, %r1326, %r1322;
	min.s32 	%r1328, %r1256, %r1327;
	mov.u32 	%r1329, %r2691;
	shl.b32 	%r1330, %r1329, 2;
	add.s32 	%r1331, %r34, %r1330;
	ld.shared.u32 	%r1332, [%r1331+4];
	mov.u32 	%r1333, %r2692;
	shl.b32 	%r1334, %r1333, 2;
	add.s32 	%r1335, %r54, %r1334;
	ld.shared.u32 	%r1336, [%r1335+12];
	add.s32 	%r1337, %r1336, %r1332;
	min.s32 	%r1338, %r1328, %r1337;
	mov.u32 	%r1339, %r2691;
	shl.b32 	%r1340, %r1339, 2;
	add.s32 	%r1341, %r34, %r1340;
	ld.shared.u32 	%r1342, [%r1341+8];
	mov.u32 	%r1343, %r2692;
	shl.b32 	%r1344, %r1343, 2;
	add.s32 	%r1345, %r54, %r1344;
	ld.shared.u32 	%r1346, [%r1345];
	add.s32 	%r1347, %r1346, %r1342;
	min.s32 	%r1348, %r1276, %r1347;
	mov.u32 	%r1349, %r2691;
	shl.b32 	%r1350, %r1349, 2;
	add.s32 	%r1351, %r34, %r1350;
	ld.shared.u32 	%r1352, [%r1351+12];
	mov.u32 	%r1353, %r2692;
	shl.b32 	%r1354, %r1353, 2;
	add.s32 	%r1355, %r54, %r1354;
	ld.shared.u32 	%r1356, [%r1355+8];
	add.s32 	%r1357, %r1356, %r1352;
	min.s32 	%r1358, %r1348, %r1357;
	mov.u32 	%r1359, %r2691;
	shl.b32 	%r1360, %r1359, 2;
	add.s32 	%r1361, %r34, %r1360;
	ld.shared.u32 	%r1362, [%r1361+8];
	mov.u32 	%r1363, %r2692;
	shl.b32 	%r1364, %r1363, 2;
	add.s32 	%r1365, %r54, %r1364;
	ld.shared.u32 	%r1366, [%r1365+4];
	add.s32 	%r1367, %r1366, %r1362;
	min.s32 	%r1368, %r1296, %r1367;
	mov.u32 	%r1369, %r2691;
	shl.b32 	%r1370, %r1369, 2;
	add.s32 	%r1371, %r34, %r1370;
	ld.shared.u32 	%r1372, [%r1371+12];
	mov.u32 	%r1373, %r2692;
	shl.b32 	%r1374, %r1373, 2;
	add.s32 	%r1375, %r54, %r1374;
	ld.shared.u32 	%r1376, [%r1375+12];
	add.s32 	%r1377, %r1376, %r1372;
	min.s32 	%r1378, %r1368, %r1377;
	or.b32  	%r1379, %r14, 64;
	mov.u32 	%r2691, %r1379;
	add.s32 	%r1380, %r15, 2048;
	mov.u32 	%r2692, %r1380;
	mov.u32 	%r1381, %r2691;
	shl.b32 	%r1382, %r1381, 2;
	add.s32 	%r1383, %r34, %r1382;
	ld.shared.u32 	%r1384, [%r1383];
	mov.u32 	%r1385, %r2692;
	shl.b32 	%r1386, %r1385, 2;
	add.s32 	%r1387, %r54, %r1386;
	ld.shared.u32 	%r1388, [%r1387];
	add.s32 	%r1389, %r1388, %r1384;
	min.s32 	%r1390, %r1318, %r1389;
	mov.u32 	%r1391, %r2691;
	shl.b32 	%r1392, %r1391, 2;
	add.s32 	%r1393, %r34, %r1392;
	ld.shared.u32 	%r1394, [%r1393+4];
	mov.u32 	%r1395, %r2692;
	shl.b32 	%r1396, %r1395, 2;
	add.s32 	%r1397, %r54, %r1396;
	ld.shared.u32 	%r1398, [%r1397+8];
	add.s32 	%r1399, %r1398, %r1394;
	min.s32 	%r1400, %r1390, %r1399;
	mov.u32 	%r1401, %r2691;
	shl.b32 	%r1402, %r1401, 2;
	add.s32 	%r1403, %r34, %r1402;
	ld.shared.u32 	%r1404, [%r1403];
	mov.u32 	%r1405, %r2692;
	shl.b32 	%r1406, %r1405, 2;
	add.s32 	%r1407, %r54, %r1406;
	ld.shared.u32 	%r1408, [%r1407+4];
	add.s32 	%r1409, %r1408, %r1404;
	min.s32 	%r1410, %r1338, %r1409;
	mov.u32 	%r1411, %r2691;
	shl.b32 	%r1412, %r1411, 2;
	add.s32 	%r1413, %r34, %r1412;
	ld.shared.u32 	%r1414, [%r1413+4];
	mov.u32 	%r1415, %r2692;
	shl.b32 	%r1416, %r1415, 2;
	add.s32 	%r1417, %r54, %r1416;
	ld.shared.u32 	%r1418, [%r1417+12];
	add.s32 	%r1419, %r1418, %r1414;
	min.s32 	%r1420, %r1410, %r1419;
	mov.u32 	%r1421, %r2691;
	shl.b32 	%r1422, %r1421, 2;
	add.s32 	%r1423, %r34, %r1422;
	ld.shared.u32 	%r1424, [%r1423+8];
	mov.u32 	%r1425, %r2692;
	shl.b32 	%r1426, %r1425, 2;
	add.s32 	%r1427, %r54, %r1426;
	ld.shared.u32 	%r1428, [%r1427];
	add.s32 	%r1429, %r1428, %r1424;
	min.s32 	%r1430, %r1358, %r1429;
	mov.u32 	%r1431, %r2691;
	shl.b32 	%r1432, %r1431, 2;
	add.s32 	%r1433, %r34, %r1432;
	ld.shared.u32 	%r1434, [%r1433+12];
	mov.u32 	%r1435, %r2692;
	shl.b32 	%r1436, %r1435, 2;
	add.s32 	%r1437, %r54, %r1436;
	ld.shared.u32 	%r1438, [%r1437+8];
	add.s32 	%r1439, %r1438, %r1434;
	min.s32 	%r1440, %r1430, %r1439;
	mov.u32 	%r1441, %r2691;
	shl.b32 	%r1442, %r1441, 2;
	add.s32 	%r1443, %r34, %r1442;
	ld.shared.u32 	%r1444, [%r1443+8];
	mov.u32 	%r1445, %r2692;
	shl.b32 	%r1446, %r1445, 2;
	add.s32 	%r1447, %r54, %r1446;
	ld.shared.u32 	%r1448, [%r1447+4];
	add.s32 	%r1449, %r1448, %r1444;
	min.s32 	%r1450, %r1378, %r1449;
	mov.u32 	%r1451, %r2691;
	shl.b32 	%r1452, %r1451, 2;
	add.s32 	%r1453, %r34, %r1452;
	ld.shared.u32 	%r1454, [%r1453+12];
	mov.u32 	%r1455, %r2692;
	shl.b32 	%r1456, %r1455, 2;
	add.s32 	%r1457, %r54, %r1456;
	ld.shared.u32 	%r1458, [%r1457+12];
	add.s32 	%r1459, %r1458, %r1454;
	min.s32 	%r1460, %r1450, %r1459;
	or.b32  	%r1461, %r14, 68;
	mov.u32 	%r2691, %r1461;
	add.s32 	%r1462, %r15, 2176;
	mov.u32 	%r2692, %r1462;
	mov.u32 	%r1463, %r2691;
	shl.b32 	%r1464, %r1463, 2;
	add.s32 	%r1465, %r34, %r1464;
	ld.shared.u32 	%r1466, [%r1465];
	mov.u32 	%r1467, %r2692;
	shl.b32 	%r1468, %r1467, 2;
	add.s32 	%r1469, %r54, %r1468;
	ld.shared.u32 	%r1470, [%r1469];
	add.s32 	%r1471, %r1470, %r1466;
	min.s32 	%r1472, %r1400, %r1471;
	mov.u32 	%r1473, %r2691;
	shl.b32 	%r1474, %r1473, 2;
	add.s32 	%r1475, %r34, %r1474;
	ld.shared.u32 	%r1476, [%r1475+4];
	mov.u32 	%r1477, %r2692;
	shl.b32 	%r1478, %r1477, 2;
	add.s32 	%r1479, %r54, %r1478;
	ld.shared.u32 	%r1480, [%r1479+8];
	add.s32 	%r1481, %r1480, %r1476;
	min.s32 	%r1482, %r1472, %r1481;
	mov.u32 	%r1483, %r2691;
	shl.b32 	%r1484, %r1483, 2;
	add.s32 	%r1485, %r34, %r1484;
	ld.shared.u32 	%r1486, [%r1485];
	mov.u32 	%r1487, %r2692;
	shl.b32 	%r1488, %r1487, 2;
	add.s32 	%r1489, %r54, %r1488;
	ld.shared.u32 	%r1490, [%r1489+4];
	add.s32 	%r1491, %r1490, %r1486;
	min.s32 	%r1492, %r1420, %r1491;
	mov.u32 	%r1493, %r2691;
	shl.b32 	%r1494, %r1493, 2;
	add.s32 	%r1495, %r34, %r1494;
	ld.shared.u32 	%r1496, [%r1495+4];
	mov.u32 	%r1497, %r2692;
	shl.b32 	%r1498, %r1497, 2;
	add.s32 	%r1499, %r54, %r1498;
	ld.shared.u32 	%r1500, [%r1499+12];
	add.s32 	%r1501, %r1500, %r1496;
	min.s32 	%r1502, %r1492, %r1501;
	mov.u32 	%r1503, %r2691;
	shl.b32 	%r1504, %r1503, 2;
	add.s32 	%r1505, %r34, %r1504;
	ld.shared.u32 	%r1506, [%r1505+8];
	mov.u32 	%r1507, %r2692;
	shl.b32 	%r1508, %r1507, 2;
	add.s32 	%r1509, %r54, %r1508;
	ld.shared.u32 	%r1510, [%r1509];
	add.s32 	%r1511, %r1510, %r1506;
	min.s32 	%r1512, %r1440, %r1511;
	mov.u32 	%r1513, %r2691;
	shl.b32 	%r1514, %r1513, 2;
	add.s32 	%r1515, %r34, %r1514;
	ld.shared.u32 	%r1516, [%r1515+12];
	mov.u32 	%r1517, %r2692;
	shl.b32 	%r1518, %r1517, 2;
	add.s32 	%r1519, %r54, %r1518;
	ld.shared.u32 	%r1520, [%r1519+8];
	add.s32 	%r1521, %r1520, %r1516;
	min.s32 	%r1522, %r1512, %r1521;
	mov.u32 	%r1523, %r2691;
	shl.b32 	%r1524, %r1523, 2;
	add.s32 	%r1525, %r34, %r1524;
	ld.shared.u32 	%r1526, [%r1525+8];
	mov.u32 	%r1527, %r2692;
	shl.b32 	%r1528, %r1527, 2;
	add.s32 	%r1529, %r54, %r1528;
	ld.shared.u32 	%r1530, [%r1529+4];
	add.s32 	%r1531, %r1530, %r1526;
	min.s32 	%r1532, %r1460, %r1531;
	mov.u32 	%r1533, %r2691;
	shl.b32 	%r1534, %r1533, 2;
	add.s32 	%r1535, %r34, %r1534;
	ld.shared.u32 	%r1536, [%r1535+12];
	mov.u32 	%r1537, %r2692;
	shl.b32 	%r1538, %r1537, 2;
	add.s32 	%r1539, %r54, %r1538;
	ld.shared.u32 	%r1540, [%r1539+12];
	add.s32 	%r1541, %r1540, %r1536;
	min.s32 	%r1542, %r1532, %r1541;
	or.b32  	%r1543, %r14, 72;
	mov.u32 	%r2691, %r1543;
	add.s32 	%r1544, %r15, 2304;
	mov.u32 	%r2692, %r1544;
	mov.u32 	%r1545, %r2691;
	shl.b32 	%r1546, %r1545, 2;
	add.s32 	%r1547, %r34, %r1546;
	ld.shared.u32 	%r1548, [%r1547];
	mov.u32 	%r1549, %r2692;
	shl.b32 	%r1550, %r1549, 2;
	add.s32 	%r1551, %r54, %r1550;
	ld.shared.u32 	%r1552, [%r1551];
	add.s32 	%r1553, %r1552, %r1548;
	min.s32 	%r1554, %r1482, %r1553;
	mov.u32 	%r1555, %r2691;
	shl.b32 	%r1556, %r1555, 2;
	add.s32 	%r1557, %r34, %r1556;
	ld.shared.u32 	%r1558, [%r1557+4];
	mov.u32 	%r1559, %r2692;
	shl.b32 	%r1560, %r1559, 2;
	add.s32 	%r1561, %r54, %r1560;
	ld.shared.u32 	%r1562, [%r1561+8];
	add.s32 	%r1563, %r1562, %r1558;
	min.s32 	%r1564, %r1554, %r1563;
	mov.u32 	%r1565, %r2691;
	shl.b32 	%r1566, %r1565, 2;
	add.s32 	%r1567, %r34, %r1566;
	ld.shared.u32 	%r1568, [%r1567];
	mov.u32 	%r1569, %r2692;
	shl.b32 	%r1570, %r1569, 2;
	add.s32 	%r1571, %r54, %r1570;
	ld.shared.u32 	%r1572, [%r1571+4];
	add.s32 	%r1573, %r1572, %r1568;
	min.s32 	%r1574, %r1502, %r1573;
	mov.u32 	%r1575, %r2691;
	shl.b32 	%r1576, %r1575, 2;
	add.s32 	%r1577, %r34, %r1576;
	ld.shared.u32 	%r1578, [%r1577+4];
	mov.u32 	%r1579, %r2692;
	shl.b32 	%r1580, %r1579, 2;
	add.s32 	%r1581, %r54, %r1580;
	ld.shared.u32 	%r1582, [%r1581+12];
	add.s32 	%r1583, %r1582, %r1578;
	min.s32 	%r1584, %r1574, %r1583;
	mov.u32 	%r1585, %r2691;
	shl.b32 	%r1586, %r1585, 2;
	add.s32 	%r1587, %r34, %r1586;
	ld.shared.u32 	%r1588, [%r1587+8];
	mov.u32 	%r1589, %r2692;
	shl.b32 	%r1590, %r1589, 2;
	add.s32 	%r1591, %r54, %r1590;
	ld.shared.u32 	%r1592, [%r1591];
	add.s32 	%r1593, %r1592, %r1588;
	min.s32 	%r1594, %r1522, %r1593;
	mov.u32 	%r1595, %r2691;
	shl.b32 	%r1596, %r1595, 2;
	add.s32 	%r1597, %r34, %r1596;
	ld.shared.u32 	%r1598, [%r1597+12];
	mov.u32 	%r1599, %r2692;
	shl.b32 	%r1600, %r1599, 2;
	add.s32 	%r1601, %r54, %r1600;
	ld.shared.u32 	%r1602, [%r1601+8];
	add.s32 	%r1603, %r1602, %r1598;
	min.s32 	%r1604, %r1594, %r1603;
	mov.u32 	%r1605, %r2691;
	shl.b32 	%r1606, %r1605, 2;
	add.s32 	%r1607, %r34, %r1606;
	ld.shared.u32 	%r1608, [%r1607+8];
	mov.u32 	%r1609, %r2692;
	shl.b32 	%r1610, %r1609, 2;
	add.s32 	%r1611, %r54, %r1610;
	ld.shared.u32 	%r1612, [%r1611+4];
	add.s32 	%r1613, %r1612, %r1608;
	min.s32 	%r1614, %r1542, %r1613;
	mov.u32 	%r1615, %r2691;
	shl.b32 	%r1616, %r1615, 2;
	add.s32 	%r1617, %r34, %r1616;
	ld.shared.u32 	%r1618, [%r1617+12];
	mov.u32 	%r1619, %r2692;
	shl.b32 	%r1620, %r1619, 2;
	add.s32 	%r1621, %r54, %r1620;
	ld.shared.u32 	%r1622, [%r1621+12];
	add.s32 	%r1623, %r1622, %r1618;
	min.s32 	%r1624, %r1614, %r1623;
	or.b32  	%r1625, %r14, 76;
	mov.u32 	%r2691, %r1625;
	add.s32 	%r1626, %r15, 2432;
	mov.u32 	%r2692, %r1626;
	mov.u32 	%r1627, %r2691;
	shl.b32 	%r1628, %r1627, 2;
	add.s32 	%r1629, %r34, %r1628;
	ld.shared.u32 	%r1630, [%r1629];
	mov.u32 	%r1631, %r2692;
	shl.b32 	%r1632, %r1631, 2;
	add.s32 	%r1633, %r54, %r1632;
	ld.shared.u32 	%r1634, [%r1633];
	add.s32 	%r1635, %r1634, %r1630;
	min.s32 	%r1636, %r1564, %r1635;
	mov.u32 	%r1637, %r2691;
	shl.b32 	%r1638, %r1637, 2;
	add.s32 	%r1639, %r34, %r1638;
	ld.shared.u32 	%r1640, [%r1639+4];
	mov.u32 	%r1641, %r2692;
	shl.b32 	%r1642, %r1641, 2;
	add.s32 	%r1643, %r54, %r1642;
	ld.shared.u32 	%r1644, [%r1643+8];
	add.s32 	%r1645, %r1644, %r1640;
	min.s32 	%r1646, %r1636, %r1645;
	mov.u32 	%r1647, %r2691;
	shl.b32 	%r1648, %r1647, 2;
	add.s32 	%r1649, %r34, %r1648;
	ld.shared.u32 	%r1650, [%r1649];
	mov.u32 	%r1651, %r2692;
	shl.b32 	%r1652, %r1651, 2;
	add.s32 	%r1653, %r54, %r1652;
	ld.shared.u32 	%r1654, [%r1653+4];
	add.s32 	%r1655, %r1654, %r1650;
	min.s32 	%r1656, %r1584, %r1655;
	mov.u32 	%r1657, %r2691;
	shl.b32 	%r1658, %r1657, 2;
	add.s32 	%r1659, %r34, %r1658;
	ld.shared.u32 	%r1660, [%r1659+4];
	mov.u32 	%r1661, %r2692;
	shl.b32 	%r1662, %r1661, 2;
	add.s32 	%r1663, %r54, %r1662;
	ld.shared.u32 	%r1664, [%r1663+12];
	add.s32 	%r1665, %r1664, %r1660;
	min.s32 	%r1666, %r1656, %r1665;
	mov.u32 	%r1667, %r2691;
	shl.b32 	%r1668, %r1667, 2;
	add.s32 	%r1669, %r34, %r1668;
	ld.shared.u32 	%r1670, [%r1669+8];
	mov.u32 	%r1671, %r2692;
	shl.b32 	%r1672, %r1671, 2;
	add.s32 	%r1673, %r54, %r1672;
	ld.shared.u32 	%r1674, [%r1673];
	add.s32 	%r1675, %r1674, %r1670;
	min.s32 	%r1676, %r1604, %r1675;
	mov.u32 	%r1677, %r2691;
	shl.b32 	%r1678, %r1677, 2;
	add.s32 	%r1679, %r34, %r1678;
	ld.shared.u32 	%r1680, [%r1679+12];
	mov.u32 	%r1681, %r2692;
	shl.b32 	%r1682, %r1681, 2;
	add.s32 	%r1683, %r54, %r1682;
	ld.shared.u32 	%r1684, [%r1683+8];
	add.s32 	%r1685, %r1684, %r1680;
	min.s32 	%r1686, %r1676, %r1685;
	mov.u32 	%r1687, %r2691;
	shl.b32 	%r1688, %r1687, 2;
	add.s32 	%r1689, %r34, %r1688;
	ld.shared.u32 	%r1690, [%r1689+8];
	mov.u32 	%r1691, %r2692;
	shl.b32 	%r1692, %r1691, 2;
	add.s32 	%r1693, %r54, %r1692;
	ld.shared.u32 	%r1694, [%r1693+4];
	add.s32 	%r1695, %r1694, %r1690;
	min.s32 	%r1696, %r1624, %r1695;
	mov.u32 	%r1697, %r2691;
	shl.b32 	%r1698, %r1697, 2;
	add.s32 	%r1699, %r34, %r1698;
	ld.shared.u32 	%r1700, [%r1699+12];
	mov.u32 	%r1701, %r2692;
	shl.b32 	%r1702, %r1701, 2;
	add.s32 	%r1703, %r54, %r1702;
	ld.shared.u32 	%r1704, [%r1703+12];
	add.s32 	%r1705, %r1704, %r1700;
	min.s32 	%r1706, %r1696, %r1705;
	or.b32  	%r1707, %r14, 80;
	mov.u32 	%r2691, %r1707;
	add.s32 	%r1708, %r15, 2560;
	mov.u32 	%r2692, %r1708;
	mov.u32 	%r1709, %r2691;
	shl.b32 	%r1710, %r1709, 2;
	add.s32 	%r1711, %r34, %r1710;
	ld.shared.u32 	%r1712, [%r1711];
	mov.u32 	%r1713, %r2692;
	shl.b32 	%r1714, %r1713, 2;
	add.s32 	%r1715, %r54, %r1714;
	ld.shared.u32 	%r1716, [%r1715];
	add.s32 	%r1717, %r1716, %r1712;
	min.s32 	%r1718, %r1646, %r1717;
	mov.u32 	%r1719, %r2691;
	shl.b32 	%r1720, %r1719, 2;
	add.s32 	%r1721, %r34, %r1720;
	ld.shared.u32 	%r1722, [%r1721+4];
	mov.u32 	%r1723, %r2692;
	shl.b32 	%r1724, %r1723, 2;
	add.s32 	%r1725, %r54, %r1724;
	ld.shared.u32 	%r1726, [%r1725+8];
	add.s32 	%r1727, %r1726, %r1722;
	min.s32 	%r1728, %r1718, %r1727;
	mov.u32 	%r1729, %r2691;
	shl.b32 	%r1730, %r1729, 2;
	add.s32 	%r1731, %r34, %r1730;
	ld.shared.u32 	%r1732, [%r1731];
	mov.u32 	%r1733, %r2692;
	shl.b32 	%r1734, %r1733, 2;
	add.s32 	%r1735, %r54, %r1734;
	ld.shared.u32 	%r1736, [%r1735+4];
	add.s32 	%r1737, %r1736, %r1732;
	min.s32 	%r1738, %r1666, %r1737;
	mov.u32 	%r1739, %r2691;
	shl.b32 	%r1740, %r1739, 2;
	add.s32 	%r1741, %r34, %r1740;
	ld.shared.u32 	%r1742, [%r1741+4];
	mov.u32 	%r1743, %r2692;
	shl.b32 	%r1744, %r1743, 2;
	add.s32 	%r1745, %r54, %r1744;
	ld.shared.u32 	%r1746, [%r1745+12];
	add.s32 	%r1747, %r1746, %r1742;
	min.s32 	%r1748, %r1738, %r1747;
	mov.u32 	%r1749, %r2691;
	shl.b32 	%r1750, %r1749, 2;
	add.s32 	%r1751, %r34, %r1750;
	ld.shared.u32 	%r1752, [%r1751+8];
	mov.u32 	%r1753, %r2692;
	shl.b32 	%r1754, %r1753, 2;
	add.s32 	%r1755, %r54, %r1754;
	ld.shared.u32 	%r1756, [%r1755];
	add.s32 	%r1757, %r1756, %r1752;
	min.s32 	%r1758, %r1686, %r1757;
	mov.u32 	%r1759, %r2691;
	shl.b32 	%r1760, %r1759, 2;
	add.s32 	%r1761, %r34, %r1760;
	ld.shared.u32 	%r1762, [%r1761+12];
	mov.u32 	%r1763, %r2692;
	shl.b32 	%r1764, %r1763, 2;
	add.s32 	%r1765, %r54, %r1764;
	ld.shared.u32 	%r1766, [%r1765+8];
	add.s32 	%r1767, %r1766, %r1762;
	min.s32 	%r1768, %r1758, %r1767;
	mov.u32 	%r1769, %r2691;
	shl.b32 	%r1770, %r1769, 2;
	add.s32 	%r1771, %r34, %r1770;
	ld.shared.u32 	%r1772, [%r1771+8];
	mov.u32 	%r1773, %r2692;
	shl.b32 	%r1774, %r1773, 2;
	add.s32 	%r1775, %r54, %r1774;
	ld.shared.u32 	%r1776, [%r1775+4];
	add.s32 	%r1777, %r1776, %r1772;
	min.s32 	%r1778, %r1706, %r1777;
	mov.u32 	%r1779, %r2691;
	shl.b32 	%r1780, %r1779, 2;
	add.s32 	%r1781, %r34, %r1780;
	ld.shared.u32 	%r1782, [%r1781+12];
	mov.u32 	%r1783, %r2692;
	shl.b32 	%r1784, %r1783, 2;
	add.s32 	%r1785, %r54, %r1784;
	ld.shared.u32 	%r1786, [%r1785+12];
	add.s32 	%r1787, %r1786, %r1782;
	min.s32 	%r1788, %r1778, %r1787;
	or.b32  	%r1789, %r14, 84;
	mov.u32 	%r2691, %r1789;
	add.s32 	%r1790, %r15, 2688;
	mov.u32 	%r2692, %r1790;
	mov.u32 	%r1791, %r2691;
	shl.b32 	%r1792, %r1791, 2;
	add.s32 	%r1793, %r34, %r1792;
	ld.shared.u32 	%r1794, [%r1793];
	mov.u32 	%r1795, %r2692;
	shl.b32 	%r1796, %r1795, 2;
	add.s32 	%r1797, %r54, %r1796;
	ld.shared.u32 	%r1798, [%r1797];
	add.s32 	%r1799, %r1798, %r1794;
	min.s32 	%r1800, %r1728, %r1799;
	mov.u32 	%r1801, %r2691;
	shl.b32 	%r1802, %r1801, 2;
	add.s32 	%r1803, %r34, %r1802;
	ld.shared.u32 	%r1804, [%r1803+4];
	mov.u32 	%r1805, %r2692;
	shl.b32 	%r1806, %r1805, 2;
	add.s32 	%r1807, %r54, %r1806;
	ld.shared.u32 	%r1808, [%r1807+8];
	add.s32 	%r1809, %r1808, %r1804;
	min.s32 	%r1810, %r1800, %r1809;
	mov.u32 	%r1811, %r2691;
	shl.b32 	%r1812, %r1811, 2;
	add.s32 	%r1813, %r34, %r1812;
	ld.shared.u32 	%r1814, [%r1813];
	mov.u32 	%r1815, %r2692;
	shl.b32 	%r1816, %r1815, 2;
	add.s32 	%r1817, %r54, %r1816;
	ld.shared.u32 	%r1818, [%r1817+4];
	add.s32 	%r1819, %r1818, %r1814;
	min.s32 	%r1820, %r1748, %r1819;
	mov.u32 	%r1821, %r2691;
	shl.b32 	%r1822, %r1821, 2;
	add.s32 	%r1823, %r34, %r1822;
	ld.shared.u32 	%r1824, [%r1823+4];
	mov.u32 	%r1825, %r2692;
	shl.b32 	%r1826, %r1825, 2;
	add.s32 	%r1827, %r54, %r1826;
	ld.shared.u32 	%r1828, [%r1827+12];
	add.s32 	%r1829, %r1828, %r1824;
	min.s32 	%r1830, %r1820, %r1829;
	mov.u32 	%r1831, %r2691;
	shl.b32 	%r1832, %r1831, 2;
	add.s32 	%r1833, %r34, %r1832;
	ld.shared.u32 	%r1834, [%r1833+8];
	mov.u32 	%r1835, %r2692;
	shl.b32 	%r1836, %r1835, 2;
	add.s32 	%r1837, %r54, %r1836;
	ld.shared.u32 	%r1838, [%r1837];
	add.s32 	%r1839, %r1838, %r1834;
	min.s32 	%r1840, %r1768, %r1839;
	mov.u32 	%r1841, %r2691;
	shl.b32 	%r1842, %r1841, 2;
	add.s32 	%r1843, %r34, %r1842;
	ld.shared.u32 	%r1844, [%r1843+12];
	mov.u32 	%r1845, %r2692;
	shl.b32 	%r1846, %r1845, 2;
	add.s32 	%r1847, %r54, %r1846;
	ld.shared.u32 	%r1848, [%r1847+8];
	add.s32 	%r1849, %r1848, %r1844;
	min.s32 	%r1850, %r1840, %r1849;
	mov.u32 	%r1851, %r2691;
	shl.b32 	%r1852, %r1851, 2;
	add.s32 	%r1853, %r34, %r1852;
	ld.shared.u32 	%r1854, [%r1853+8];
	mov.u32 	%r1855, %r2692;
	shl.b32 	%r1856, %r1855, 2;
	add.s32 	%r1857, %r54, %r1856;
	ld.shared.u32 	%r1858, [%r1857+4];
	add.s32 	%r1859, %r1858, %r1854;
	min.s32 	%r1860, %r1788, %r1859;
	mov.u32 	%r1861, %r2691;
	shl.b32 	%r1862, %r1861, 2;
	add.s32 	%r1863, %r34, %r1862;
	ld.shared.u32 	%r1864, [%r1863+12];
	mov.u32 	%r1865, %r2692;
	shl.b32 	%r1866, %r1865, 2;
	add.s32 	%r1867, %r54, %r1866;
	ld.shared.u32 	%r1868, [%r1867+12];
	add.s32 	%r1869, %r1868, %r1864;
	min.s32 	%r1870, %r1860, %r1869;
	or.b32  	%r1871, %r14, 88;
	mov.u32 	%r2691, %r1871;
	add.s32 	%r1872, %r15, 2816;
	mov.u32 	%r2692, %r1872;
	mov.u32 	%r1873, %r2691;
	shl.b32 	%r1874, %r1873, 2;
	add.s32 	%r1875, %r34, %r1874;
	ld.shared.u32 	%r1876, [%r1875];
	mov.u32 	%r1877, %r2692;
	shl.b32 	%r1878, %r1877, 2;
	add.s32 	%r1879, %r54, %r1878;
	ld.shared.u32 	%r1880, [%r1879];
	add.s32 	%r1881, %r1880, %r1876;
	min.s32 	%r1882, %r1810, %r1881;
	mov.u32 	%r1883, %r2691;
	shl.b32 	%r1884, %r1883, 2;
	add.s32 	%r1885, %r34, %r1884;
	ld.shared.u32 	%r1886, [%r1885+4];
	mov.u32 	%r1887, %r2692;
	shl.b32 	%r1888, %r1887, 2;
	add.s32 	%r1889, %r54, %r1888;
	ld.shared.u32 	%r1890, [%r1889+8];
	add.s32 	%r1891, %r1890, %r1886;
	min.s32 	%r1892, %r1882, %r1891;
	mov.u32 	%r1893, %r2691;
	shl.b32 	%r1894, %r1893, 2;
	add.s32 	%r1895, %r34, %r1894;
	ld.shared.u32 	%r1896, [%r1895];
	mov.u32 	%r1897, %r2692;
	shl.b32 	%r1898, %r1897, 2;
	add.s32 	%r1899, %r54, %r1898;
	ld.shared.u32 	%r1900, [%r1899+4];
	add.s32 	%r1901, %r1900, %r1896;
	min.s32 	%r1902, %r1830, %r1901;
	mov.u32 	%r1903, %r2691;
	shl.b32 	%r1904, %r1903, 2;
	add.s32 	%r1905, %r34, %r1904;
	ld.shared.u32 	%r1906, [%r1905+4];
	mov.u32 	%r1907, %r2692;
	shl.b32 	%r1908, %r1907, 2;
	add.s32 	%r1909, %r54, %r1908;
	ld.shared.u32 	%r1910, [%r1909+12];
	add.s32 	%r1911, %r1910, %r1906;
	min.s32 	%r1912, %r1902, %r1911;
	mov.u32 	%r1913, %r2691;
	shl.b32 	%r1914, %r1913, 2;
	add.s32 	%r1915, %r34, %r1914;
	ld.shared.u32 	%r1916, [%r1915+8];
	mov.u32 	%r1917, %r2692;
	shl.b32 	%r1918, %r1917, 2;
	add.s32 	%r1919, %r54, %r1918;
	ld.shared.u32 	%r1920, [%r1919];
	add.s32 	%r1921, %r1920, %r1916;
	min.s32 	%r1922, %r1850, %r1921;
	mov.u32 	%r1923, %r2691;
	shl.b32 	%r1924, %r1923, 2;
	add.s32 	%r1925, %r34, %r1924;
	ld.shared.u32 	%r1926, [%r1925+12];
	mov.u32 	%r1927, %r2692;
	shl.b32 	%r1928, %r1927, 2;
	add.s32 	%r1929, %r54, %r1928;
	ld.shared.u32 	%r1930, [%r1929+8];
	add.s32 	%r1931, %r1930, %r1926;
	min.s32 	%r1932, %r1922, %r1931;
	mov.u32 	%r1933, %r2691;
	shl.b32 	%r1934, %r1933, 2;
	add.s32 	%r1935, %r34, %r1934;
	ld.shared.u32 	%r1936, [%r1935+8];
	mov.u32 	%r1937, %r2692;
	shl.b32 	%r1938, %r1937, 2;
	add.s32 	%r1939, %r54, %r1938;
	ld.shared.u32 	%r1940, [%r1939+4];
	add.s32 	%r1941, %r1940, %r1936;
	min.s32 	%r1942, %r1870, %r1941;
	mov.u32 	%r1943, %r2691;
	shl.b32 	%r1944, %r1943, 2;
	add.s32 	%r1945, %r34, %r1944;
	ld.shared.u32 	%r1946, [%r1945+12];
	mov.u32 	%r1947, %r2692;
	shl.b32 	%r1948, %r1947, 2;
	add.s32 	%r1949, %r54, %r1948;
	ld.shared.u32 	%r1950, [%r1949+12];
	add.s32 	%r1951, %r1950, %r1946;
	min.s32 	%r1952, %r1942, %r1951;
	or.b32  	%r1953, %r14, 92;
	mov.u32 	%r2691, %r1953;
	add.s32 	%r1954, %r15, 2944;
	mov.u32 	%r2692, %r1954;
	mov.u32 	%r1955, %r2691;
	shl.b32 	%r1956, %r1955, 2;
	add.s32 	%r1957, %r34, %r1956;
	ld.shared.u32 	%r1958, [%r1957];
	mov.u32 	%r1959, %r2692;
	shl.b32 	%r1960, %r1959, 2;
	add.s32 	%r1961, %r54, %r1960;
	ld.shared.u32 	%r1962, [%r1961];
	add.s32 	%r1963, %r1962, %r1958;
	min.s32 	%r1964, %r1892, %r1963;
	mov.u32 	%r1965, %r2691;
	shl.b32 	%r1966, %r1965, 2;
	add.s32 	%r1967, %r34, %r1966;
	ld.shared.u32 	%r1968, [%r1967+4];
	mov.u32 	%r1969, %r2692;
	shl.b32 	%r1970, %r1969, 2;
	add.s32 	%r1971, %r54, %r1970;
	ld.shared.u32 	%r1972, [%r1971+8];
	add.s32 	%r1973, %r1972, %r1968;
	min.s32 	%r1974, %r1964, %r1973;
	mov.u32 	%r1975, %r2691;
	shl.b32 	%r1976, %r1975, 2;
	add.s32 	%r1977, %r34, %r1976;
	ld.shared.u32 	%r1978, [%r1977];
	mov.u32 	%r1979, %r2692;
	shl.b32 	%r1980, %r1979, 2;
	add.s32 	%r1981, %r54, %r1980;
	ld.shared.u32 	%r1982, [%r1981+4];
	add.s32 	%r1983, %r1982, %r1978;
	min.s32 	%r1984, %r1912, %r1983;
	mov.u32 	%r1985, %r2691;
	shl.b32 	%r1986, %r1985, 2;
	add.s32 	%r1987, %r34, %r1986;
	ld.shared.u32 	%r1988, [%r1987+4];
	mov.u32 	%r1989, %r2692;
	shl.b32 	%r1990, %r1989, 2;
	add.s32 	%r1991, %r54, %r1990;
	ld.shared.u32 	%r1992, [%r1991+12];
	add.s32 	%r1993, %r1992, %r1988;
	min.s32 	%r1994, %r1984, %r1993;
	mov.u32 	%r1995, %r2691;
	shl.b32 	%r1996, %r1995, 2;
	add.s32 	%r1997, %r34, %r1996;
	ld.shared.u32 	%r1998, [%r1997+8];
	mov.u32 	%r1999, %r2692;
	shl.b32 	%r2000, %r1999, 2;
	add.s32 	%r2001, %r54, %r2000;
	ld.shared.u32 	%r2002, [%r2001];
	add.s32 	%r2003, %r2002, %r1998;
	min.s32 	%r2004, %r1932, %r2003;
	mov.u32 	%r2005, %r2691;
	shl.b32 	%r2006, %r2005, 2;
	add.s32 	%r2007, %r34, %r2006;
	ld.shared.u32 	%r2008, [%r2007+12];
	mov.u32 	%r2009, %r2692;
	shl.b32 	%r2010, %r2009, 2;
	add.s32 	%r2011, %r54, %r2010;
	ld.shared.u32 	%r2012, [%r2011+8];
	add.s32 	%r2013, %r2012, %r2008;
	min.s32 	%r2014, %r2004, %r2013;
	mov.u32 	%r2015, %r2691;
	shl.b32 	%r2016, %r2015, 2;
	add.s32 	%r2017, %r34, %r2016;
	ld.shared.u32 	%r2018, [%r2017+8];
	mov.u32 	%r2019, %r2692;
	shl.b32 	%r2020, %r2019, 2;
	add.s32 	%r2021, %r54, %r2020;
	ld.shared.u32 	%r2022, [%r2021+4];
	add.s32 	%r2023, %r2022, %r2018;
	min.s32 	%r2024, %r1952, %r2023;
	mov.u32 	%r2025, %r2691;
	shl.b32 	%r2026, %r2025, 2;
	add.s32 	%r2027, %r34, %r2026;
	ld.shared.u32 	%r2028, [%r2027+12];
	mov.u32 	%r2029, %r2692;
	shl.b32 	%r2030, %r2029, 2;
	add.s32 	%r2031, %r54, %r2030;
	ld.shared.u32 	%r2032, [%r2031+12];
	add.s32 	%r2033, %r2032, %r2028;
	min.s32 	%r2034, %r2024, %r2033;
	or.b32  	%r2035, %r14, 96;
	mov.u32 	%r2691, %r2035;
	add.s32 	%r2036, %r15, 3072;
	mov.u32 	%r2692, %r2036;
	mov.u32 	%r2037, %r2691;
	shl.b32 	%r2038, %r2037, 2;
	add.s32 	%r2039, %r34, %r2038;
	ld.shared.u32 	%r2040, [%r2039];
	mov.u32 	%r2041, %r2692;
	shl.b32 	%r2042, %r2041, 2;
	add.s32 	%r2043, %r54, %r2042;
	ld.shared.u32 	%r2044, [%r2043];
	add.s32 	%r2045, %r2044, %r2040;
	min.s32 	%r2046, %r1974, %r2045;
	mov.u32 	%r2047, %r2691;
	shl.b32 	%r2048, %r2047, 2;
	add.s32 	%r2049, %r34, %r2048;
	ld.shared.u32 	%r2050, [%r2049+4];
	mov.u32 	%r2051, %r2692;
	shl.b32 	%r2052, %r2051, 2;
	add.s32 	%r2053, %r54, %r2052;
	ld.shared.u32 	%r2054, [%r2053+8];
	add.s32 	%r2055, %r2054, %r2050;
	min.s32 	%r2056, %r2046, %r2055;
	mov.u32 	%r2057, %r2691;
	shl.b32 	%r2058, %r2057, 2;
	add.s32 	%r2059, %r34, %r2058;
	ld.shared.u32 	%r2060, [%r2059];
	mov.u32 	%r2061, %r2692;
	shl.b32 	%r2062, %r2061, 2;
	add.s32 	%r2063, %r54, %r2062;
	ld.shared.u32 	%r2064, [%r2063+4];
	add.s32 	%r2065, %r2064, %r2060;
	min.s32 	%r2066, %r1994, %r2065;
	mov.u32 	%r2067, %r2691;
	shl.b32 	%r2068, %r2067, 2;
	add.s32 	%r2069, %r34, %r2068;
	ld.shared.u32 	%r2070, [%r2069+4];
	mov.u32 	%r2071, %r2692;
	shl.b32 	%r2072, %r2071, 2;
	add.s32 	%r2073, %r54, %r2072;
	ld.shared.u32 	%r2074, [%r2073+12];
	add.s32 	%r2075, %r2074, %r2070;
	min.s32 	%r2076, %r2066, %r2075;
	mov.u32 	%r2077, %r2691;
	shl.b32 	%r2078, %r2077, 2;
	add.s32 	%r2079, %r34, %r2078;
	ld.shared.u32 	%r2080, [%r2079+8];
	mov.u32 	%r2081, %r2692;
	shl.b32 	%r2082, %r2081, 2;
	add.s32 	%r2083, %r54, %r2082;
	ld.shared.u32 	%r2084, [%r2083];
	add.s32 	%r2085, %r2084, %r2080;
	min.s32 	%r2086, %r2014, %r2085;
	mov.u32 	%r2087, %r2691;
	shl.b32 	%r2088, %r2087, 2;
	add.s32 	%r2089, %r34, %r2088;
	ld.shared.u32 	%r2090, [%r2089+12];
	mov.u32 	%r2091, %r2692;
	shl.b32 	%r2092, %r2091, 2;
	add.s32 	%r2093, %r54, %r2092;
	ld.shared.u32 	%r2094, [%r2093+8];
	add.s32 	%r2095, %r2094, %r2090;
	min.s32 	%r2096, %r2086, %r2095;
	mov.u32 	%r2097, %r2691;
	shl.b32 	%r2098, %r2097, 2;
	add.s32 	%r2099, %r34, %r2098;
	ld.shared.u32 	%r2100, [%r2099+8];
	mov.u32 	%r2101, %r2692;
	shl.b32 	%r2102, %r2101, 2;
	add.s32 	%r2103, %r54, %r2102;
	ld.shared.u32 	%r2104, [%r2103+4];
	add.s32 	%r2105, %r2104, %r2100;
	min.s32 	%r2106, %r2034, %r2105;
	mov.u32 	%r2107, %r2691;
	shl.b32 	%r2108, %r2107, 2;
	add.s32 	%r2109, %r34, %r2108;
	ld.shared.u32 	%r2110, [%r2109+12];
	mov.u32 	%r2111, %r2692;
	shl.b32 	%r2112, %r2111, 2;
	add.s32 	%r2113, %r54, %r2112;
	ld.shared.u32 	%r2114, [%r2113+12];
	add.s32 	%r2115, %r2114, %r2110;
	min.s32 	%r2116, %r2106, %r2115;
	or.b32  	%r2117, %r14, 100;
	mov.u32 	%r2691, %r2117;
	add.s32 	%r2118, %r15, 3200;
	mov.u32 	%r2692, %r2118;
	mov.u32 	%r2119, %r2691;
	shl.b32 	%r2120, %r2119, 2;
	add.s32 	%r2121, %r34, %r2120;
	ld.shared.u32 	%r2122, [%r2121];
	mov.u32 	%r2123, %r2692;
	shl.b32 	%r2124, %r2123, 2;
	add.s32 	%r2125, %r54, %r2124;
	ld.shared.u32 	%r2126, [%r2125];
	add.s32 	%r2127, %r2126, %r2122;
	min.s32 	%r2128, %r2056, %r2127;
	mov.u32 	%r2129, %r2691;
	shl.b32 	%r2130, %r2129, 2;
	add.s32 	%r2131, %r34, %r2130;
	ld.shared.u32 	%r2132, [%r2131+4];
	mov.u32 	%r2133, %r2692;
	shl.b32 	%r2134, %r2133, 2;
	add.s32 	%r2135, %r54, %r2134;
	ld.shared.u32 	%r2136, [%r2135+8];
	add.s32 	%r2137, %r2136, %r2132;
	min.s32 	%r2138, %r2128, %r2137;
	mov.u32 	%r2139, %r2691;
	shl.b32 	%r2140, %r2139, 2;
	add.s32 	%r2141, %r34, %r2140;
	ld.shared.u32 	%r2142, [%r2141];
	mov.u32 	%r2143, %r2692;
	shl.b32 	%r2144, %r2143, 2;
	add.s32 	%r2145, %r54, %r2144;
	ld.shared.u32 	%r2146, [%r2145+4];
	add.s32 	%r2147, %r2146, %r2142;
	min.s32 	%r2148, %r2076, %r2147;
	mov.u32 	%r2149, %r2691;
	shl.b32 	%r2150, %r2149, 2;
	add.s32 	%r2151, %r34, %r2150;
	ld.shared.u32 	%r2152, [%r2151+4];
	mov.u32 	%r2153, %r2692;
	shl.b32 	%r2154, %r2153, 2;
	add.s32 	%r2155, %r54, %r2154;
	ld.shared.u32 	%r2156, [%r2155+12];
	add.s32 	%r2157, %r2156, %r2152;
	min.s32 	%r2158, %r2148, %r2157;
	mov.u32 	%r2159, %r2691;
	shl.b32 	%r2160, %r2159, 2;
	add.s32 	%r2161, %r34, %r2160;
	ld.shared.u32 	%r2162, [%r2161+8];
	mov.u32 	%r2163, %r2692;
	shl.b32 	%r2164, %r2163, 2;
	add.s32 	%r2165, %r54, %r2164;
	ld.shared.u32 	%r2166, [%r2165];
	add.s32 	%r2167, %r2166, %r2162;
	min.s32 	%r2168, %r2096, %r2167;
	mov.u32 	%r2169, %r2691;
	shl.b32 	%r2170, %r2169, 2;
	add.s32 	%r2171, %r34, %r2170;
	ld.shared.u32 	%r2172, [%r2171+12];
	mov.u32 	%r2173, %r2692;
	shl.b32 	%r2174, %r2173, 2;
	add.s32 	%r2175, %r54, %r2174;
	ld.shared.u32 	%r2176, [%r2175+8];
	add.s32 	%r2177, %r2176, %r2172;
	min.s32 	%r2178, %r2168, %r2177;
	mov.u32 	%r2179, %r2691;
	shl.b32 	%r2180, %r2179, 2;
	add.s32 	%r2181, %r34, %r2180;
	ld.shared.u32 	%r2182, [%r2181+8];
	mov.u32 	%r2183, %r2692;
	shl.b32 	%r2184, %r2183, 2;
	add.s32 	%r2185, %r54, %r2184;
	ld.shared.u32 	%r2186, [%r2185+4];
	add.s32 	%r2187, %r2186, %r2182;
	min.s32 	%r2188, %r2116, %r2187;
	mov.u32 	%r2189, %r2691;
	shl.b32 	%r2190, %r2189, 2;
	add.s32 	%r2191, %r34, %r2190;
	ld.shared.u32 	%r2192, [%r2191+12];
	mov.u32 	%r2193, %r2692;
	shl.b32 	%r2194, %r2193, 2;
	add.s32 	%r2195, %r54, %r2194;
	ld.shared.u32 	%r2196, [%r2195+12];
	add.s32 	%r2197, %r2196, %r2192;
	min.s32 	%r2198, %r2188, %r2197;
	or.b32  	%r2199, %r14, 104;
	mov.u32 	%r2691, %r2199;
	add.s32 	%r2200, %r15, 3328;
	mov.u32 	%r2692, %r2200;
	mov.u32 	%r2201, %r2691;
	shl.b32 	%r2202, %r2201, 2;
	add.s32 	%r2203, %r34, %r2202;
	ld.shared.u32 	%r2204, [%r2203];
	mov.u32 	%r2205, %r2692;
	shl.b32 	%r2206, %r2205, 2;
	add.s32 	%r2207, %r54, %r2206;
	ld.shared.u32 	%r2208, [%r2207];
	add.s32 	%r2209, %r2208, %r2204;
	min.s32 	%r2210, %r2138, %r2209;
	mov.u32 	%r2211, %r2691;
	shl.b32 	%r2212, %r2211, 2;
	add.s32 	%r2213, %r34, %r2212;
	ld.shared.u32 	%r2214, [%r2213+4];
	mov.u32 	%r2215, %r2692;
	shl.b32 	%r2216, %r2215, 2;
	add.s32 	%r2217, %r54, %r2216;
	ld.shared.u32 	%r2218, [%r2217+8];
	add.s32 	%r2219, %r2218, %r2214;
	min.s32 	%r2220, %r2210, %r2219;
	mov.u32 	%r2221, %r2691;
	shl.b32 	%r2222, %r2221, 2;
	add.s32 	%r2223, %r34, %r2222;
	ld.shared.u32 	%r2224, [%r2223];
	mov.u32 	%r2225, %r2692;
	shl.b32 	%r2226, %r2225, 2;
	add.s32 	%r2227, %r54, %r2226;
	ld.shared.u32 	%r2228, [%r2227+4];
	add.s32 	%r2229, %r2228, %r2224;
	min.s32 	%r2230, %r2158, %r2229;
	mov.u32 	%r2231, %r2691;
	shl.b32 	%r2232, %r2231, 2;
	add.s32 	%r2233, %r34, %r2232;
	ld.shared.u32 	%r2234, [%r2233+4];
	mov.u32 	%r2235, %r2692;
	shl.b32 	%r2236, %r2235, 2;
	add.s32 	%r2237, %r54, %r2236;
	ld.shared.u32 	%r2238, [%r2237+12];
	add.s32 	%r2239, %r2238, %r2234;
	min.s32 	%r2240, %r2230, %r2239;
	mov.u32 	%r2241, %r2691;
	shl.b32 	%r2242, %r2241, 2;
	add.s32 	%r2243, %r34, %r2242;
	ld.shared.u32 	%r2244, [%r2243+8];
	mov.u32 	%r2245, %r2692;
	shl.b32 	%r2246, %r2245, 2;
	add.s32 	%r2247, %r54, %r2246;
	ld.shared.u32 	%r2248, [%r2247];
	add.s32 	%r2249, %r2248, %r2244;
	min.s32 	%r2250, %r2178, %r2249;
	mov.u32 	%r2251, %r2691;
	shl.b32 	%r2252, %r2251, 2;
	add.s32 	%r2253, %r34, %r2252;
	ld.shared.u32 	%r2254, [%r2253+12];
	mov.u32 	%r2255, %r2692;
	shl.b32 	%r2256, %r2255, 2;
	add.s32 	%r2257, %r54, %r2256;
	ld.shared.u32 	%r2258, [%r2257+8];
	add.s32 	%r2259, %r2258, %r2254;
	min.s32 	%r2260, %r2250, %r2259;
	mov.u32 	%r2261, %r2691;
	shl.b32 	%r2262, %r2261, 2;
	add.s32 	%r2263, %r34, %r2262;
	ld.shared.u32 	%r2264, [%r2263+8];
	mov.u32 	%r2265, %r2692;
	shl.b32 	%r2266, %r2265, 2;
	add.s32 	%r2267, %r54, %r2266;
	ld.shared.u32 	%r2268, [%r2267+4];
	add.s32 	%r2269, %r2268, %r2264;
	min.s32 	%r2270, %r2198, %r2269;
	mov.u32 	%r2271, %r2691;
	shl.b32 	%r2272, %r2271, 2;
	add.s32 	%r2273, %r34, %r2272;
	ld.shared.u32 	%r2274, [%r2273+12];
	mov.u32 	%r2275, %r2692;
	shl.b32 	%r2276, %r2275, 2;
	add.s32 	%r2277, %r54, %r2276;
	ld.shared.u32 	%r2278, [%r2277+12];
	add.s32 	%r2279, %r2278, %r2274;
	min.s32 	%r2280, %r2270, %r2279;
	or.b32  	%r2281, %r14, 108;
	mov.u32 	%r2691, %r2281;
	add.s32 	%r2282, %r15, 3456;
	mov.u32 	%r2692, %r2282;
	mov.u32 	%r2283, %r2691;
	shl.b32 	%r2284, %r2283, 2;
	add.s32 	%r2285, %r34, %r2284;
	ld.shared.u32 	%r2286, [%r2285];
	mov.u32 	%r2287, %r2692;
	shl.b32 	%r2288, %r2287, 2;
	add.s32 	%r2289, %r54, %r2288;
	ld.shared.u32 	%r2290, [%r2289];
	add.s32 	%r2291, %r2290, %r2286;
	min.s32 	%r2292, %r2220, %r2291;
	mov.u32 	%r2293, %r2691;
	shl.b32 	%r2294, %r2293, 2;
	add.s32 	%r2295, %r34, %r2294;
	ld.shared.u32 	%r2296, [%r2295+4];
	mov.u32 	%r2297, %r2692;
	shl.b32 	%r2298, %r2297, 2;
	add.s32 	%r2299, %r54, %r2298;
	ld.shared.u32 	%r2300, [%r2299+8];
	add.s32 	%r2301, %r2300, %r2296;
	min.s32 	%r2302, %r2292, %r2301;
	mov.u32 	%r2303, %r2691;
	shl.b32 	%r2304, %r2303, 2;
	add.s32 	%r2305, %r34, %r2304;
	ld.shared.u32 	%r2306, [%r2305];
	mov.u32 	%r2307, %r2692;
	shl.b32 	%r2308, %r2307, 2;
	add.s32 	%r2309, %r54, %r2308;
	ld.shared.u32 	%r2310, [%r2309+4];
	add.s32 	%r2311, %r2310, %r2306;
	min.s32 	%r2312, %r2240, %r2311;
	mov.u32 	%r2313, %r2691;
	shl.b32 	%r2314, %r2313, 2;
	add.s32 	%r2315, %r34, %r2314;
	ld.shared.u32 	%r2316, [%r2315+4];
	mov.u32 	%r2317, %r2692;
	shl.b32 	%r2318, %r2317, 2;
	add.s32 	%r2319, %r54, %r2318;
	ld.shared.u32 	%r2320, [%r2319+12];
	add.s32 	%r2321, %r2320, %r2316;
	min.s32 	%r2322, %r2312, %r2321;
	mov.u32 	%r2323, %r2691;
	shl.b32 	%r2324, %r2323, 2;
	add.s32 	%r2325, %r34, %r2324;
	ld.shared.u32 	%r2326, [%r2325+8];
	mov.u32 	%r2327, %r2692;
	shl.b32 	%r2328, %r2327, 2;
	add.s32 	%r2329, %r54, %r2328;
	ld.shared.u32 	%r2330, [%r2329];
	add.s32 	%r2331, %r2330, %r2326;
	min.s32 	%r2332, %r2260, %r2331;
	mov.u32 	%r2333, %r2691;
	shl.b32 	%r2334, %r2333, 2;
	add.s32 	%r2335, %r34, %r2334;
	ld.shared.u32 	%r2336, [%r2335+12];
	mov.u32 	%r2337, %r2692;
	shl.b32 	%r2338, %r2337, 2;
	add.s32 	%r2339, %r54, %r2338;
	ld.shared.u32 	%r2340, [%r2339+8];
	add.s32 	%r2341, %r2340, %r2336;
	min.s32 	%r2342, %r2332, %r2341;
	mov.u32 	%r2343, %r2691;
	shl.b32 	%r2344, %r2343, 2;
	add.s32 	%r2345, %r34, %r2344;
	ld.shared.u32 	%r2346, [%r2345+8];
	mov.u32 	%r2347, %r2692;
	shl.b32 	%r2348, %r2347, 2;
	add.s32 	%r2349, %r54, %r2348;
	ld.shared.u32 	%r2350, [%r2349+4];
	add.s32 	%r2351, %r2350, %r2346;
	min.s32 	%r2352, %r2280, %r2351;
	mov.u32 	%r2353, %r2691;
	shl.b32 	%r2354, %r2353, 2;
	add.s32 	%r2355, %r34, %r2354;
	ld.shared.u32 	%r2356, [%r2355+12];
	mov.u32 	%r2357, %r2692;
	shl.b32 	%r2358, %r2357, 2;
	add.s32 	%r2359, %r54, %r2358;
	ld.shared.u32 	%r2360, [%r2359+12];
	add.s32 	%r2361, %r2360, %r2356;
	min.s32 	%r2362, %r2352, %r2361;
	or.b32  	%r2363, %r14, 112;
	mov.u32 	%r2691, %r2363;
	add.s32 	%r2364, %r15, 3584;
	mov.u32 	%r2692, %r2364;
	mov.u32 	%r2365, %r2691;
	shl.b32 	%r2366, %r2365, 2;
	add.s32 	%r2367, %r34, %r2366;
	ld.shared.u32 	%r2368, [%r2367];
	mov.u32 	%r2369, %r2692;
	shl.b32 	%r2370, %r2369, 2;
	add.s32 	%r2371, %r54, %r2370;
	ld.shared.u32 	%r2372, [%r2371];
	add.s32 	%r2373, %r2372, %r2368;
	min.s32 	%r2374, %r2302, %r2373;
	mov.u32 	%r2375, %r2691;
	shl.b32 	%r2376, %r2375, 2;
	add.s32 	%r2377, %r34, %r2376;
	ld.shared.u32 	%r2378, [%r2377+4];
	mov.u32 	%r2379, %r2692;
	shl.b32 	%r2380, %r2379, 2;
	add.s32 	%r2381, %r54, %r2380;
	ld.shared.u32 	%r2382, [%r2381+8];
	add.s32 	%r2383, %r2382, %r2378;
	min.s32 	%r2384, %r2374, %r2383;
	mov.u32 	%r2385, %r2691;
	shl.b32 	%r2386, %r2385, 2;
	add.s32 	%r2387, %r34, %r2386;
	ld.shared.u32 	%r2388, [%r2387];
	mov.u32 	%r2389, %r2692;
	shl.b32 	%r2390, %r2389, 2;
	add.s32 	%r2391, %r54, %r2390;
	ld.shared.u32 	%r2392, [%r2391+4];
	add.s32 	%r2393, %r2392, %r2388;
	min.s32 	%r2394, %r2322, %r2393;
	mov.u32 	%r2395, %r2691;
	shl.b32 	%r2396, %r2395, 2;
	add.s32 	%r2397, %r34, %r2396;
	ld.shared.u32 	%r2398, [%r2397+4];
	mov.u32 	%r2399, %r2692;
	shl.b32 	%r2400, %r2399, 2;
	add.s32 	%r2401, %r54, %r2400;
	ld.shared.u32 	%r2402, [%r2401+12];
	add.s32 	%r2403, %r2402, %r2398;
	min.s32 	%r2404, %r2394, %r2403;
	mov.u32 	%r2405, %r2691;
	shl.b32 	%r2406, %r2405, 2;
	add.s32 	%r2407, %r34, %r2406;
	ld.shared.u32 	%r2408, [%r2407+8];
	mov.u32 	%r2409, %r2692;
	shl.b32 	%r2410, %r2409, 2;
	add.s32 	%r2411, %r54, %r2410;
	ld.shared.u32 	%r2412, [%r2411];
	add.s32 	%r2413, %r2412, %r2408;
	min.s32 	%r2414, %r2342, %r2413;
	mov.u32 	%r2415, %r2691;
	shl.b32 	%r2416, %r2415, 2;
	add.s32 	%r2417, %r34, %r2416;
	ld.shared.u32 	%r2418, [%r2417+12];
	mov.u32 	%r2419, %r2692;
	shl.b32 	%r2420, %r2419, 2;
	add.s32 	%r2421, %r54, %r2420;
	ld.shared.u32 	%r2422, [%r2421+8];
	add.s32 	%r2423, %r2422, %r2418;
	min.s32 	%r2424, %r2414, %r2423;
	mov.u32 	%r2425, %r2691;
	shl.b32 	%r2426, %r2425, 2;
	add.s32 	%r2427, %r34, %r2426;
	ld.shared.u32 	%r2428, [%r2427+8];
	mov.u32 	%r2429, %r2692;
	shl.b32 	%r2430, %r2429, 2;
	add.s32 	%r2431, %r54, %r2430;
	ld.shared.u32 	%r2432, [%r2431+4];
	add.s32 	%r2433, %r2432, %r2428;
	min.s32 	%r2434, %r2362, %r2433;
	mov.u32 	%r2435, %r2691;
	shl.b32 	%r2436, %r2435, 2;
	add.s32 	%r2437, %r34, %r2436;
	ld.shared.u32 	%r2438, [%r2437+12];
	mov.u32 	%r2439, %r2692;
	shl.b32 	%r2440, %r2439, 2;
	add.s32 	%r2441, %r54, %r2440;
	ld.shared.u32 	%r2442, [%r2441+12];
	add.s32 	%r2443, %r2442, %r2438;
	min.s32 	%r2444, %r2434, %r2443;
	or.b32  	%r2445, %r14, 116;
	mov.u32 	%r2691, %r2445;
	add.s32 	%r2446, %r15, 3712;
	mov.u32 	%r2692, %r2446;
	mov.u32 	%r2447, %r2691;
	shl.b32 	%r2448, %r2447, 2;
	add.s32 	%r2449, %r34, %r2448;
	ld.shared.u32 	%r2450, [%r2449];
	mov.u32 	%r2451, %r2692;
	shl.b32 	%r2452, %r2451, 2;
	add.s32 	%r2453, %r54, %r2452;
	ld.shared.u32 	%r2454, [%r2453];
	add.s32 	%r2455, %r2454, %r2450;
	min.s32 	%r2456, %r2384, %r2455;
	mov.u32 	%r2457, %r2691;
	shl.b32 	%r2458, %r2457, 2;
	add.s32 	%r2459, %r34, %r2458;
	ld.shared.u32 	%r2460, [%r2459+4];
	mov.u32 	%r2461, %r2692;
	shl.b32 	%r2462, %r2461, 2;
	add.s32 	%r2463, %r54, %r2462;
	ld.shared.u32 	%r2464, [%r2463+8];
	add.s32 	%r2465, %r2464, %r2460;
	min.s32 	%r2466, %r2456, %r2465;
	mov.u32 	%r2467, %r2691;
	shl.b32 	%r2468, %r2467, 2;
	add.s32 	%r2469, %r34, %r2468;
	ld.shared.u32 	%r2470, [%r2469];
	mov.u32 	%r2471, %r2692;
	shl.b32 	%r2472, %r2471, 2;
	add.s32 	%r2473, %r54, %r2472;
	ld.shared.u32 	%r2474, [%r2473+4];
	add.s32 	%r2475, %r2474, %r2470;
	min.s32 	%r2476, %r2404, %r2475;
	mov.u32 	%r2477, %r2691;
	shl.b32 	%r2478, %r2477, 2;
	add.s32 	%r2479, %r34, %r2478;
	ld.shared.u32 	%r2480, [%r2479+4];
	mov.u32 	%r2481, %r2692;
	shl.b32 	%r2482, %r2481, 2;
	add.s32 	%r2483, %r54, %r2482;
	ld.shared.u32 	%r2484, [%r2483+12];
	add.s32 	%r2485, %r2484, %r2480;
	min.s32 	%r2486, %r2476, %r2485;
	mov.u32 	%r2487, %r2691;
	shl.b32 	%r2488, %r2487, 2;
	add.s32 	%r2489, %r34, %r2488;
	ld.shared.u32 	%r2490, [%r2489+8];
	mov.u32 	%r2491, %r2692;
	shl.b32 	%r2492, %r2491, 2;
	add.s32 	%r2493, %r54, %r2492;
	ld.shared.u32 	%r2494, [%r2493];
	add.s32 	%r2495, %r2494, %r2490;
	min.s32 	%r2496, %r2424, %r2495;
	mov.u32 	%r2497, %r2691;
	shl.b32 	%r2498, %r2497, 2;
	add.s32 	%r2499, %r34, %r2498;
	ld.shared.u32 	%r2500, [%r2499+12];
	mov.u32 	%r2501, %r2692;
	shl.b32 	%r2502, %r2501, 2;
	add.s32 	%r2503, %r54, %r2502;
	ld.shared.u32 	%r2504, [%r2503+8];
	add.s32 	%r2505, %r2504, %r2500;
	min.s32 	%r2506, %r2496, %r2505;
	mov.u32 	%r2507, %r2691;
	shl.b32 	%r2508, %r2507, 2;
	add.s32 	%r2509, %r34, %r2508;
	ld.shared.u32 	%r2510, [%r2509+8];
	mov.u32 	%r2511, %r2692;
	shl.b32 	%r2512, %r2511, 2;
	add.s32 	%r2513, %r54, %r2512;
	ld.shared.u32 	%r2514, [%r2513+4];
	add.s32 	%r2515, %r2514, %r2510;
	min.s32 	%r2516, %r2444, %r2515;
	mov.u32 	%r2517, %r2691;
	shl.b32 	%r2518, %r2517, 2;
	add.s32 	%r2519, %r34, %r2518;
	ld.shared.u32 	%r2520, [%r2519+12];
	mov.u32 	%r2521, %r2692;
	shl.b32 	%r2522, %r2521, 2;
	add.s32 	%r2523, %r54, %r2522;
	ld.shared.u32 	%r2524, [%r2523+12];
	add.s32 	%r2525, %r2524, %r2520;
	min.s32 	%r2526, %r2516, %r2525;
	or.b32  	%r2527, %r14, 120;
	mov.u32 	%r2691, %r2527;
	add.s32 	%r2528, %r15, 3840;
	mov.u32 	%r2692, %r2528;
	mov.u32 	%r2529, %r2691;
	shl.b32 	%r2530, %r2529, 2;
	add.s32 	%r2531, %r34, %r2530;
	ld.shared.u32 	%r2532, [%r2531];
	mov.u32 	%r2533, %r2692;
	shl.b32 	%r2534, %r2533, 2;
	add.s32 	%r2535, %r54, %r2534;
	ld.shared.u32 	%r2536, [%r2535];
	add.s32 	%r2537, %r2536, %r2532;
	min.s32 	%r2538, %r2466, %r2537;
	mov.u32 	%r2539, %r2691;
	shl.b32 	%r2540, %r2539, 2;
	add.s32 	%r2541, %r34, %r2540;
	ld.shared.u32 	%r2542, [%r2541+4];
	mov.u32 	%r2543, %r2692;
	shl.b32 	%r2544, %r2543, 2;
	add.s32 	%r2545, %r54, %r2544;
	ld.shared.u32 	%r2546, [%r2545+8];
	add.s32 	%r2547, %r2546, %r2542;
	min.s32 	%r2548, %r2538, %r2547;
	mov.u32 	%r2549, %r2691;
	shl.b32 	%r2550, %r2549, 2;
	add.s32 	%r2551, %r34, %r2550;
	ld.shared.u32 	%r2552, [%r2551];
	mov.u32 	%r2553, %r2692;
	shl.b32 	%r2554, %r2553, 2;
	add.s32 	%r2555, %r54, %r2554;
	ld.shared.u32 	%r2556, [%r2555+4];
	add.s32 	%r2557, %r2556, %r2552;
	min.s32 	%r2558, %r2486, %r2557;
	mov.u32 	%r2559, %r2691;
	shl.b32 	%r2560, %r2559, 2;
	add.s32 	%r2561, %r34, %r2560;
	ld.shared.u32 	%r2562, [%r2561+4];
	mov.u32 	%r2563, %r2692;
	shl.b32 	%r2564, %r2563, 2;
	add.s32 	%r2565, %r54, %r2564;
	ld.shared.u32 	%r2566, [%r2565+12];
	add.s32 	%r2567, %r2566, %r2562;
	min.s32 	%r2568, %r2558, %r2567;
	mov.u32 	%r2569, %r2691;
	shl.b32 	%r2570, %r2569, 2;
	add.s32 	%r2571, %r34, %r2570;
	ld.shared.u32 	%r2572, [%r2571+8];
	mov.u32 	%r2573, %r2692;
	shl.b32 	%r2574, %r2573, 2;
	add.s32 	%r2575, %r54, %r2574;
	ld.shared.u32 	%r2576, [%r2575];
	add.s32 	%r2577, %r2576, %r2572;
	min.s32 	%r2578, %r2506, %r2577;
	mov.u32 	%r2579, %r2691;
	shl.b32 	%r2580, %r2579, 2;
	add.s32 	%r2581, %r34, %r2580;
	ld.shared.u32 	%r2582, [%r2581+12];
	mov.u32 	%r2583, %r2692;
	shl.b32 	%r2584, %r2583, 2;
	add.s32 	%r2585, %r54, %r2584;
	ld.shared.u32 	%r2586, [%r2585+8];
	add.s32 	%r2587, %r2586, %r2582;
	min.s32 	%r2588, %r2578, %r2587;
	mov.u32 	%r2589, %r2691;
	shl.b32 	%r2590, %r2589, 2;
	add.s32 	%r2591, %r34, %r2590;
	ld.shared.u32 	%r2592, [%r2591+8];
	mov.u32 	%r2593, %r2692;
	shl.b32 	%r2594, %r2593, 2;
	add.s32 	%r2595, %r54, %r2594;
	ld.shared.u32 	%r2596, [%r2595+4];
	add.s32 	%r2597, %r2596, %r2592;
	min.s32 	%r2598, %r2526, %r2597;
	mov.u32 	%r2599, %r2691;
	shl.b32 	%r2600, %r2599, 2;
	add.s32 	%r2601, %r34, %r2600;
	ld.shared.u32 	%r2602, [%r2601+12];
	mov.u32 	%r2603, %r2692;
	shl.b32 	%r2604, %r2603, 2;
	add.s32 	%r2605, %r54, %r2604;
	ld.shared.u32 	%r2606, [%r2605+12];
	add.s32 	%r2607, %r2606, %r2602;
	min.s32 	%r2608, %r2598, %r2607;
	or.b32  	%r2609, %r14, 124;
	mov.u32 	%r2691, %r2609;
	add.s32 	%r2610, %r15, 3968;
	mov.u32 	%r2692, %r2610;
	mov.u32 	%r2611, %r2691;
	shl.b32 	%r2612, %r2611, 2;
	add.s32 	%r2613, %r34, %r2612;
	ld.shared.u32 	%r2614, [%r2613];
	mov.u32 	%r2615, %r2692;
	shl.b32 	%r2616, %r2615, 2;
	add.s32 	%r2617, %r54, %r2616;
	ld.shared.u32 	%r2618, [%r2617];
	add.s32 	%r2619, %r2618, %r2614;
	min.s32 	%r2620, %r2548, %r2619;
	mov.u32 	%r2621, %r2691;
	shl.b32 	%r2622, %r2621, 2;
	add.s32 	%r2623, %r34, %r2622;
	ld.shared.u32 	%r2624, [%r2623+4];
	mov.u32 	%r2625, %r2692;
	shl.b32 	%r2626, %r2625, 2;
	add.s32 	%r2627, %r54, %r2626;
	ld.shared.u32 	%r2628, [%r2627+8];
	add.s32 	%r2629, %r2628, %r2624;
	min.s32 	%r2630, %r2620, %r2629;
	mov.u32 	%r2631, %r2691;
	shl.b32 	%r2632, %r2631, 2;
	add.s32 	%r2633, %r34, %r2632;
	ld.shared.u32 	%r2634, [%r2633];
	mov.u32 	%r2635, %r2692;
	shl.b32 	%r2636, %r2635, 2;
	add.s32 	%r2637, %r54, %r2636;
	ld.shared.u32 	%r2638, [%r2637+4];
	add.s32 	%r2639, %r2638, %r2634;
	min.s32 	%r2640, %r2568, %r2639;
	mov.u32 	%r2641, %r2691;
	shl.b32 	%r2642, %r2641, 2;
	add.s32 	%r2643, %r34, %r2642;
	ld.shared.u32 	%r2644, [%r2643+4];
	mov.u32 	%r2645, %r2692;
	shl.b32 	%r2646, %r2645, 2;
	add.s32 	%r2647, %r54, %r2646;
	ld.shared.u32 	%r2648, [%r2647+12];
	add.s32 	%r2649, %r2648, %r2644;
	min.s32 	%r2650, %r2640, %r2649;
	mov.u32 	%r2651, %r2691;
	shl.b32 	%r2652, %r2651, 2;
	add.s32 	%r2653, %r34, %r2652;
	ld.shared.u32 	%r2654, [%r2653+8];
	mov.u32 	%r2655, %r2692;
	shl.b32 	%r2656, %r2655, 2;
	add.s32 	%r2657, %r54, %r2656;
	ld.shared.u32 	%r2658, [%r2657];
	add.s32 	%r2659, %r2658, %r2654;
	min.s32 	%r2660, %r2588, %r2659;
	mov.u32 	%r2661, %r2691;
	shl.b32 	%r2662, %r2661, 2;
	add.s32 	%r2663, %r34, %r2662;
	ld.shared.u32 	%r2664, [%r2663+12];
	mov.u32 	%r2665, %r2692;
	shl.b32 	%r2666, %r2665, 2;
	add.s32 	%r2667, %r54, %r2666;
	ld.shared.u32 	%r2668, [%r2667+8];
	add.s32 	%r2669, %r2668, %r2664;
	min.s32 	%r2670, %r2660, %r2669;
	mov.u32 	%r2671, %r2691;
	shl.b32 	%r2672, %r2671, 2;
	add.s32 	%r2673, %r34, %r2672;
	ld.shared.u32 	%r2674, [%r2673+8];
	mov.u32 	%r2675, %r2692;
	shl.b32 	%r2676, %r2675, 2;
	add.s32 	%r2677, %r54, %r2676;
	ld.shared.u32 	%r2678, [%r2677+4];
	add.s32 	%r2679, %r2678, %r2674;
	min.s32 	%r2680, %r2608, %r2679;
	mov.u32 	%r2681, %r2691;
	shl.b32 	%r2682, %r2681, 2;
	add.s32 	%r2683, %r34, %r2682;
	ld.shared.u32 	%r2684, [%r2683+12];
	mov.u32 	%r2685, %r2692;
	shl.b32 	%r2686, %r2685, 2;
	add.s32 	%r2687, %r54, %r2686;
	ld.shared.u32 	%r2688, [%r2687+12];
	add.s32 	%r2689, %r2688, %r2684;
	min.s32 	%r2690, %r2680, %r2689;
	st.global.u32 	[%rd8], %r2630;
	st.global.u32 	[%rd8+128], %r2650;
	st.global.u32 	[%rd10], %r2670;
	st.global.u32 	[%rd10+128], %r2690;
	ret;

}


// ===== COMPILED SASS (sm_100) =====

	.target	sm_100

	.elftype	@"ET_EXEC"


//--------------------- .note.nv.tkinfo           --------------------------
	.section	.note.nv.tkinfo,"",@"SHT_NOTE"
	.sectionflags	@"SHF_NOTE_NV_TKINFO"
	.tkinfo
        /*0018*/ 	.word	0x00000002
        /*0030*/ 	.string	""
        /*0030*/ 	.string	"ptxas"
        /*0030*/ 	.string	"Cuda compilation tools, release 13.0, V13.0.88"
        /*0030*/ 	.string	"Build cuda_13.0.r13.0/compiler.36424714_0"
        /*0030*/ 	.string	"-arch sm_100 -m 64 "



//--------------------- .note.nv.cuinfo           --------------------------
	.section	.note.nv.cuinfo,"",@"SHT_NOTE"
	.sectionflags	@"SHF_NOTE_NV_CUINFO"
        /*0018*/ 	.short	0x0002
        /*001a*/ 	.short	0x0064
        /*001c*/ 	.short	0x0082
	.zero		2


//--------------------- .nv.info                  --------------------------
	.section	.nv.info,"",@"SHT_CUDA_INFO"
	.align	4


	//----- nvinfo : EIATTR_REGCOUNT
	.align		4
        /*0000*/ 	.byte	0x04, 0x2f
        /*0002*/ 	.short	(.L_1 - .L_0)
	.align		4
.L_0:
        /*0004*/ 	.word	index@(_Z4cal1Piii)
        /*0008*/ 	.word	0x00000012


	//----- nvinfo : EIATTR_FRAME_SIZE
	.align		4
.L_1:
        /*000c*/ 	.byte	0x04, 0x11
        /*000e*/ 	.short	(.L_3 - .L_2)
	.align		4
.L_2:
        /*0010*/ 	.word	index@(_Z4cal1Piii)
        /*0014*/ 	.word	0x00000000


	//----- nvinfo : EIATTR_REGCOUNT
	.align		4
.L_3:
        /*0018*/ 	.byte	0x04, 0x2f
        /*001a*/ 	.short	(.L_5 - .L_4)
	.align		4
.L_4:
        /*001c*/ 	.word	index@(_Z4cal2Piii)
        /*0020*/ 	.word	0x00000027


	//----- nvinfo : EIATTR_FRAME_SIZE
	.align		4
.L_5:
        /*0024*/ 	.byte	0x04, 0x11
        /*0026*/ 	.short	(.L_7 - .L_6)
	.align		4
.L_6:
        /*0028*/ 	.word	index@(_Z4cal2Piii)
        /*002c*/ 	.word	0x00000000


	//----- nvinfo : EIATTR_REGCOUNT
	.align		4
.L_7:
        /*0030*/ 	.byte	0x04, 0x2f
        /*0032*/ 	.short	(.L_9 - .L_8)
	.align		4
.L_8:
        /*0034*/ 	.word	index@(_Z4cal3Piii)
        /*0038*/ 	.word	0x00000027


	//----- nvinfo : EIATTR_FRAME_SIZE
	.align		4
.L_9:
        /*003c*/ 	.byte	0x04, 0x11
        /*003e*/ 	.short	(.L_11 - .L_10)
	.align		4
.L_10:
        /*0040*/ 	.word	index@(_Z4cal3Piii)
        /*0044*/ 	.word	0x00000000


	//----- nvinfo : EIATTR_MIN_STACK_SIZE
	.align		4
.L_11:
        /*0048*/ 	.byte	0x04, 0x12
        /*004a*/ 	.short	(.L_13 - .L_12)
	.align		4
.L_12:
        /*004c*/ 	.word	index@(_Z4cal3Piii)
        /*0050*/ 	.word	0x00000000


	//----- nvinfo : EIATTR_MIN_STACK_SIZE
	.align		4
.L_13:
        /*0054*/ 	.byte	0x04, 0x12
        /*0056*/ 	.short	(.L_15 - .L_14)
	.align		4
.L_14:
        /*0058*/ 	.word	index@(_Z4cal2Piii)
        /*005c*/ 	.word	0x00000000


	//----- nvinfo : EIATTR_MIN_STACK_SIZE
	.align		4
.L_15:
        /*0060*/ 	.byte	0x04, 0x12
        /*0062*/ 	.short	(.L_17 - .L_16)
	.align		4
.L_16:
        /*0064*/ 	.word	index@(_Z4cal1Piii)
        /*0068*/ 	.word	0x00000000
.L_17:


//--------------------- .nv.compat                --------------------------
	.section	.nv.compat,"",@"SHT_CUDA_COMPAT_INFO"
	.align	4
        /*0000*/ 	.byte	0x02, 0x09, 0x00, 0x00, 0x02, 0x02, 0x01, 0x00, 0x02, 0x05, 0x05, 0x00, 0x03, 0x07, 0x01, 0x01
        /*0010*/ 	.byte	0x02, 0x03, 0x00, 0x00, 0x02, 0x06, 0x01, 0x00, 0x04, 0x0b, 0x08, 0x00, 0x09, 0x00, 0x00, 0x00
        /*0020*/ 	.byte	0x00, 0x00, 0x00, 0x00


//--------------------- .nv.info._Z4cal3Piii      --------------------------
	.section	.nv.info._Z4cal3Piii,"",@"SHT_CUDA_INFO"
	.sectionflags	@""
	.align	4


	//----- nvinfo : EIATTR_CUDA_API_VERSION
	.align		4
        /*0000*/ 	.byte	0x04, 0x37
        /*0002*/ 	.short	(.L_19 - .L_18)
.L_18:
        /*0004*/ 	.word	0x00000082


	//----- nvinfo : EIATTR_KPARAM_INFO
	.align		4
.L_19:
        /*0008*/ 	.byte	0x04, 0x17
        /*000a*/ 	.short	(.L_21 - .L_20)
.L_20:
        /*000c*/ 	.word	0x00000000
        /*0010*/ 	.short	0x0002
        /*0012*/ 	.short	0x000c
        /*0014*/ 	.byte	0x00, 0xf0, 0x11, 0x00


	//----- nvinfo : EIATTR_KPARAM_INFO
	.align		4
.L_21:
        /*0018*/ 	.byte	0x04, 0x17
        /*001a*/ 	.short	(.L_23 - .L_22)
.L_22:
        /*001c*/ 	.word	0x00000000
        /*0020*/ 	.short	0x0001
        /*0022*/ 	.short	0x0008
        /*0024*/ 	.byte	0x00, 0xf0, 0x11, 0x00


	//----- nvinfo : EIATTR_KPARAM_INFO
	.align		4
.L_23:
        /*0028*/ 	.byte	0x04, 0x17
        /*002a*/ 	.short	(.L_25 - .L_24)
.L_24:
        /*002c*/ 	.word	0x00000000
        /*0030*/ 	.short	0x0000
        /*0032*/ 	.short	0x0000
        /*0034*/ 	.byte	0x00, 0xf5, 0x21, 0x00


	//----- nvinfo : EIATTR_SPARSE_MMA_MASK
	.align		4
.L_25:
        /*0038*/ 	.byte	0x03, 0x50
        /*003a*/ 	.short	0x0000


	//----- nvinfo : EIATTR_MAXREG_COUNT
	.align		4
        /*003c*/ 	.byte	0x03, 0x1b
        /*003e*/ 	.short	0x00ff


	//----- nvinfo : EIATTR_NUM_BARRIERS
	.align		4
        /*0040*/ 	.byte	0x02, 0x4c
        /*0042*/ 	.byte	0x01
	.zero		1


	//----- nvinfo : EIATTR_MERCURY_ISA_VERSION
	.align		4
        /*0044*/ 	.byte	0x03, 0x5f
        /*0046*/ 	.short	0x0101


	//----- nvinfo : EIATTR_VRC_CTA_INIT_COUNT
	.align		4
        /*0048*/ 	.byte	0x02, 0x4a
	.zero		1
	.zero		1


	//----- nvinfo : EIATTR_EXIT_INSTR_OFFSETS
	.align		4
        /*004c*/ 	.byte	0x04, 0x1c
        /*004e*/ 	.short	(.L_27 - .L_26)


	//   ....[0]....
.L_26:
        /*0050*/ 	.word	0x00001800


	//----- nvinfo : EIATTR_CBANK_PARAM_SIZE
	.align		4
.L_27:
        /*0054*/ 	.byte	0x03, 0x19
        /*0056*/ 	.short	0x0010


	//----- nvinfo : EIATTR_PARAM_CBANK
	.align		4
        /*0058*/ 	.byte	0x04, 0x0a
        /*005a*/ 	.short	(.L_29 - .L_28)
	.align		4
.L_28:
        /*005c*/ 	.word	index@(.nv.constant0._Z4cal3Piii)
        /*0060*/ 	.short	0x0380
        /*0062*/ 	.short	0x0010


	//----- nvinfo : EIATTR_SW_WAR
	.align		4
.L_29:
        /*0064*/ 	.byte	0x04, 0x36
        /*0066*/ 	.short	(.L_31 - .L_30)
.L_30:
        /*0068*/ 	.word	0x00000008
.L_31:


//--------------------- .nv.info._Z4cal2Piii      --------------------------
	.section	.nv.info._Z4cal2Piii,"",@"SHT_CUDA_INFO"
	.sectionflags	@""
	.align	4


	//----- nvinfo : EIATTR_CUDA_API_VERSION
	.align		4
        /*0000*/ 	.byte	0x04, 0x37
        /*0002*/ 	.short	(.L_33 - .L_32)
.L_32:
        /*0004*/ 	.word	0x00000082


	//----- nvinfo : EIATTR_KPARAM_INFO
	.align		4
.L_33:
        /*0008*/ 	.byte	0x04, 0x17
        /*000a*/ 	.short	(.L_35 - .L_34)
.L_34:
        /*000c*/ 	.word	0x00000000
        /*0010*/ 	.short	0x0002
        /*0012*/ 	.short	0x000c
        /*0014*/ 	.byte	0x00, 0xf0, 0x11, 0x00


	//----- nvinfo : EIATTR_KPARAM_INFO
	.align		4
.L_35:
        /*0018*/ 	.byte	0x04, 0x17
        /*001a*/ 	.short	(.L_37 - .L_36)
.L_36:
        /*001c*/ 	.word	0x00000000
        /*0020*/ 	.short	0x0001
        /*0022*/ 	.short	0x0008
        /*0024*/ 	.byte	0x00, 0xf0, 0x11, 0x00


	//----- nvinfo : EIATTR_KPARAM_INFO
	.align		4
.L_37:
        /*0028*/ 	.byte	0x04, 0x17
        /*002a*/ 	.short	(.L_39 - .L_38)
.L_38:
        /*002c*/ 	.word	0x00000000
        /*0030*/ 	.short	0x0000
        /*0032*/ 	.short	0x0000
        /*0034*/ 	.byte	0x00, 0xf5, 0x21, 0x00


	//----- nvinfo : EIATTR_SPARSE_MMA_MASK
	.align		4
.L_39:
        /*0038*/ 	.byte	0x03, 0x50
        /*003a*/ 	.short	0x0000


	//----- nvinfo : EIATTR_MAXREG_COUNT
	.align		4
        /*003c*/ 	.byte	0x03, 0x1b
        /*003e*/ 	.short	0x00ff


	//----- nvinfo : EIATTR_NUM_BARRIERS
	.align		4
        /*0040*/ 	.byte	0x02, 0x4c
        /*0042*/ 	.byte	0x01
	.zero		1


	//----- nvinfo : EIATTR_MERCURY_ISA_VERSION
	.align		4
        /*0044*/ 	.byte	0x03, 0x5f
        /*0046*/ 	.short	0x0101


	//----- nvinfo : EIATTR_VRC_CTA_INIT_COUNT
	.align		4
        /*0048*/ 	.byte	0x02, 0x4a
	.zero		1
	.zero		1


	//----- nvinfo : EIATTR_EXIT_INSTR_OFFSETS
	.align		4
        /*004c*/ 	.byte	0x04, 0x1c
        /*004e*/ 	.short	(.L_41 - .L_40)


	//   ....[0]....
.L_40:
        /*0050*/ 	.word	0x00001800


	//----- nvinfo : EIATTR_CBANK_PARAM_SIZE
	.align		4
.L_41:
        /*0054*/ 	.byte	0x03, 0x19
        /*0056*/ 	.short	0x0010


	//----- nvinfo : EIATTR_PARAM_CBANK
	.align		4
        /*0058*/ 	.byte	0x04, 0x0a
        /*005a*/ 	.short	(.L_43 - .L_42)
	.align		4
.L_42:
        /*005c*/ 	.word	index@(.nv.constant0._Z4cal2Piii)
        /*0060*/ 	.short	0x0380
        /*0062*/ 	.short	0x0010


	//----- nvinfo : EIATTR_SW_WAR
	.align		4
.L_43:
        /*0064*/ 	.byte	0x04, 0x36
        /*0066*/ 	.short	(.L_45 - .L_44)
.L_44:
        /*0068*/ 	.word	0x00000008
.L_45:


//--------------------- .nv.info._Z4cal1Piii      --------------------------
	.section	.nv.info._Z4cal1Piii,"",@"SHT_CUDA_INFO"
	.sectionflags	@""
	.align	4


	//----- nvinfo : EIATTR_CUDA_API_VERSION
	.align		4
        /*0000*/ 	.byte	0x04, 0x37
        /*0002*/ 	.short	(.L_47 - .L_46)
.L_46:
        /*0004*/ 	.word	0x00000082


	//----- nvinfo : EIATTR_KPARAM_INFO
	.align		4
.L_47:
        /*0008*/ 	.byte	0x04, 0x17
        /*000a*/ 	.short	(.L_49 - .L_48)
.L_48:
        /*000c*/ 	.word	0x00000000
        /*0010*/ 	.short	0x0002
        /*0012*/ 	.short	0x000c
        /*0014*/ 	.byte	0x00, 0xf0, 0x11, 0x00


	//----- nvinfo : EIATTR_KPARAM_INFO
	.align		4
.L_49:
        /*0018*/ 	.byte	0x04, 0x17
        /*001a*/ 	.short	(.L_51 - .L_50)
.L_50:
        /*001c*/ 	.word	0x00000000
        /*0020*/ 	.short	0x0001
        /*0022*/ 	.short	0x0008
        /*0024*/ 	.byte	0x00, 0xf0, 0x11, 0x00


	//----- nvinfo : EIATTR_KPARAM_INFO
	.align		4
.L_51:
        /*0028*/ 	.byte	0x04, 0x17
        /*002a*/ 	.short	(.L_53 - .L_52)
.L_52:
        /*002c*/ 	.word	0x00000000
        /*0030*/ 	.short	0x0000
        /*0032*/ 	.short	0x0000
        /*0034*/ 	.byte	0x00, 0xf5, 0x21, 0x00


	//----- nvinfo : EIATTR_SPARSE_MMA_MASK
	.align		4
.L_53:
        /*0038*/ 	.byte	0x03, 0x50
        /*003a*/ 	.short	0x0000


	//----- nvinfo : EIATTR_MAXREG_COUNT
	.align		4
        /*003c*/ 	.byte	0x03, 0x1b
        /*003e*/ 	.short	0x00ff


	//----- nvinfo : EIATTR_NUM_BARRIERS
	.align		4
        /*0040*/ 	.byte	0x02, 0x4c
        /*0042*/ 	.byte	0x01
	.zero		1


	//----- nvinfo : EIATTR_MERCURY_ISA_VERSION
	.align		4
        /*0044*/ 	.byte	0x03, 0x5f
        /*0046*/ 	.short	0x0101


	//----- nvinfo : EIATTR_VRC_CTA_INIT_COUNT
	.align		4
        /*0048*/ 	.byte	0x02, 0x4a
	.zero		1
	.zero		1


	//----- nvinfo : EIATTR_EXIT_INSTR_OFFSETS
	.align		4
        /*004c*/ 	.byte	0x04, 0x1c
        /*004e*/ 	.short	(.L_55 - .L_54)


	//   ....[0]....
.L_54:
        /*0050*/ 	.word	0x00004bd0


	//----- nvinfo : EIATTR_CBANK_PARAM_SIZE
	.align		4
.L_55:
        /*0054*/ 	.byte	0x03, 0x19
        /*0056*/ 	.short	0x0010


	//----- nvinfo : EIATTR_PARAM_CBANK
	.align		4
        /*0058*/ 	.byte	0x04, 0x0a
        /*005a*/ 	.short	(.L_57 - .L_56)
	.align		4
.L_56:
        /*005c*/ 	.word	index@(.nv.constant0._Z4cal1Piii)
        /*0060*/ 	.short	0x0380
        /*0062*/ 	.short	0x0010


	//----- nvinfo : EIATTR_SW_WAR
	.align		4
.L_57:
        /*0064*/ 	.byte	0x04, 0x36
        /*0066*/ 	.short	(.L_59 - .L_58)
.L_58:
        /*0068*/ 	.word	0x00000008
.L_59:


//--------------------- .nv.callgraph             --------------------------
	.section	.nv.callgraph,"",@"SHT_CUDA_CALLGRAPH"
	.align	4
	.sectionentsize	8
	.align		4
        /*0000*/ 	.word	0x00000000
	.align		4
        /*0004*/ 	.word	0xffffffff
	.align		4
        /*0008*/ 	.word	0x00000000
	.align		4
        /*000c*/ 	.word	0xfffffffe
	.align		4
        /*0010*/ 	.word	0x00000000
	.align		4
        /*0014*/ 	.word	0xfffffffd
	.align		4
        /*0018*/ 	.word	0x00000000
	.align		4
        /*001c*/ 	.word	0xfffffffc


//--------------------- .text._Z4cal3Piii         --------------------------
	.section	.text._Z4cal3Piii,"ax",@progbits
	.align	128
        .global         _Z4cal3Piii
        .type           _Z4cal3Piii,@function
        .size           _Z4cal3Piii,(.L_x_3 - _Z4cal3Piii)
        .other          _Z4cal3Piii,@"STO_CUDA_ENTRY STV_DEFAULT"
_Z4cal3Piii:
.text._Z4cal3Piii:
[----:B------:R-:W-:Y:S08]  /*0000*/  LDC R1, c[0x0][0x37c] ;  /* 0x0000df00ff017b82 */ /* 0x000ff00000000800 */
[----:B------:R-:W0:Y:S01]  /*0010*/  S2UR UR4, SR_CTAID.X ;  /* 0x00000000000479c3 */ /* 0x000e220000002500 */
[----:B------:R-:W1:Y:S01]  /*0020*/  S2R R0, SR_TID.Y ;  /* 0x0000000000007919 */ /* 0x000e620000002200 */
[----:B------:R-:W2:Y:S01]  /*0030*/  LDCU.64 UR8, c[0x0][0x358] ;  /* 0x00006b00ff0877ac */ /* 0x000ea20008000a00 */
[----:B------:R-:W3:Y:S05]  /*0040*/  S2R R5, SR_TID.X ;  /* 0x0000000000057919 */ /* 0x000eea0000002100 */
[----:B------:R-:W4:Y:S08]  /*0050*/  LDC.64 R2, c[0x0][0x388] ;  /* 0x0000e200ff027b82 */ /* 0x000f300000000a00 */
[----:B------:R-:W5:Y:S01]  /*0060*/  S2UR UR5, SR_CTAID.Y ;  /* 0x00000000000579c3 */ /* 0x000f620000002600 */
[----:B0-----:R-:W-:-:S07]  /*0070*/  UIADD3 UR6, UPT, UPT, UR4, 0x1, URZ ;  /* 0x0000000104067890 */ /* 0x001fce000fffe0ff */
[----:B------:R-:W0:Y:S01]  /*0080*/  LDC.64 R28, c[0x0][0x380] ;  /* 0x0000e000ff1c7b82 */ /* 0x000e220000000a00 */
[----:B------:R-:W-:Y:S01]  /*0090*/  IMAD.U32 R7, RZ, RZ, UR6 ;  /* 0x00000006ff077e24 */ /* 0x000fe2000f8e00ff */
[C---:B----4-:R-:W-:Y:S02]  /*00a0*/  ISETP.LE.U32.AND P0, PT, R2.reuse, UR4, PT ;  /* 0x0000000402007c0c */ /* 0x050fe4000bf03070 */
[----:B-----5:R-:W-:Y:S01]  /*00b0*/  ISETP.LE.U32.AND P1, PT, R2, UR5, PT ;  /* 0x0000000502007c0c */ /* 0x020fe2000bf23070 */
[----:B------:R-:W-:-:S10]  /*00c0*/  UIADD3 UR7, UPT, UPT, UR5, 0x1, URZ ;  /* 0x0000000105077890 */ /* 0x000fd4000fffe0ff */
[----:B------:R-:W-:Y:S02]  /*00d0*/  @!P0 IMAD R7, RZ, RZ, UR4 ;  /* 0x00000004ff078e24 */ /* 0x000fe4000f8e02ff */
[----:B------:R-:W-:Y:S02]  /*00e0*/  IMAD.U32 R4, RZ, RZ, UR7 ;  /* 0x00000007ff047e24 */ /* 0x000fe4000f8e00ff */
[--C-:B-1----:R-:W-:Y:S02]  /*00f0*/  IMAD R6, R7, 0x40, R0.reuse ;  /* 0x0000004007067824 */ /* 0x102fe400078e0200 */
[----:B------:R-:W-:Y:S02]  /*0100*/  IMAD R7, R2, 0x40, R0 ;  /* 0x0000004002077824 */ /* 0x000fe400078e0200 */
[----:B------:R-:W-:Y:S02]  /*0110*/  @!P1 IMAD R4, RZ, RZ, UR5 ;  /* 0x00000005ff049e24 */ /* 0x000fe4000f8e02ff */
[----:B------:R-:W-:-:S02]  /*0120*/  IMAD R8, R6, R3, RZ ;  /* 0x0000000306087224 */ /* 0x000fc400078e02ff */
[--C-:B---3--:R-:W-:Y:S02]  /*0130*/  IMAD R4, R4, 0x40, R5.reuse ;  /* 0x0000004004047824 */ /* 0x108fe400078e0205 */
[----:B------:R-:W-:Y:S02]  /*0140*/  IMAD R2, R2, 0x40, R5 ;  /* 0x0000004002027824 */ /* 0x000fe400078e0205 */
[----:B------:R-:W-:Y:S02]  /*0150*/  IMAD R10, R7, R3, R4 ;  /* 0x00000003070a7224 */ /* 0x000fe400078e0204 */
[----:B------:R-:W-:Y:S02]  /*0160*/  IMAD R7, R3, 0x20, R8 ;  /* 0x0000002003077824 */ /* 0x000fe400078e0208 */
[--C-:B------:R-:W-:Y:S02]  /*0170*/  IMAD.IADD R11, R8, 0x1, R2.reuse ;  /* 0x00000001080b7824 */ /* 0x100fe400078e0202 */
[----:B------:R-:W-:-:S02]  /*0180*/  IMAD.IADD R13, R7, 0x1, R2 ;  /* 0x00000001070d7824 */ /* 0x000fc400078e0202 */
[----:B------:R-:W-:Y:S02]  /*0190*/  IMAD R15, R3, 0x20, R10 ;  /* 0x00000020030f7824 */ /* 0x000fe400078e020a */
[----:B0-----:R-:W-:-:S04]  /*01a0*/  IMAD.WIDE R8, R10, 0x4, R28 ;  /* 0x000000040a087825 */ /* 0x001fc800078e021c */
[--C-:B------:R-:W-:Y:S01]  /*01b0*/  IMAD.WIDE R10, R11, 0x4, R28.reuse ;  /* 0x000000040b0a7825 */ /* 0x100fe200078e021c */
[----:B--2---:R-:W2:Y:S03]  /*01c0*/  LDG.E R20, desc[UR8][R8.64] ;  /* 0x0000000808147981 */ /* 0x004ea6000c1e1900 */
[--C-:B------:R-:W-:Y:S01]  /*01d0*/  IMAD.WIDE R12, R13, 0x4, R28.reuse ;  /* 0x000000040d0c7825 */ /* 0x100fe200078e021c */
[----:B------:R-:W3:Y:S03]  /*01e0*/  LDG.E R24, desc[UR8][R10.64] ;  /* 0x000000080a187981 */ /* 0x000ee6000c1e1900 */
[----:B------:R-:W-:Y:S01]  /*01f0*/  IMAD.WIDE R14, R15, 0x4, R28 ;  /* 0x000000040f0e7825 */ /* 0x000fe200078e021c */
[----:B------:R-:W3:Y:S04]  /*0200*/  LDG.E R25, desc[UR8][R10.64+0x80] ;  /* 0x000080080a197981 */ /* 0x000ee8000c1e1900 */
[----:B------:R-:W3:Y:S04]  /*0210*/  LDG.E R26, desc[UR8][R12.64] ;  /* 0x000000080c1a7981 */ /* 0x000ee8000c1e1900 */
[----:B------:R-:W3:Y:S04]  /*0220*/  LDG.E R27, desc[UR8][R12.64+0x80] ;  /* 0x000080080c1b7981 */ /* 0x000ee8000c1e1900 */
[----:B------:R-:W2:Y:S04]  /*0230*/  LDG.E R21, desc[UR8][R8.64+0x80] ;  /* 0x0000800808157981 */ /* 0x000ea8000c1e1900 */
[----:B------:R-:W2:Y:S04]  /*0240*/  LDG.E R22, desc[UR8][R14.64] ;  /* 0x000000080e167981 */ /* 0x000ea8000c1e1900 */
[----:B------:R-:W2:Y:S01]  /*0250*/  LDG.E R23, desc[UR8][R14.64+0x80] ;  /* 0x000080080e177981 */ /* 0x000ea2000c1e1900 */
[----:B------:R-:W-:-:S02]  /*0260*/  IMAD R31, R6, R3, R4 ;  /* 0x00000003061f7224 */ /* 0x000fc400078e0204 */
[----:B------:R-:W-:Y:S02]  /*0270*/  IMAD.IADD R7, R4, 0x1, R7 ;  /* 0x0000000104077824 */ /* 0x000fe400078e0207 */
[----:B------:R-:W-:-:S04]  /*0280*/  IMAD.WIDE R30, R31, 0x4, R28 ;  /* 0x000000041f1e7825 */ /* 0x000fc800078e021c */
[----:B------:R-:W-:Y:S01]  /*0290*/  IMAD.WIDE R28, R7, 0x4, R28 ;  /* 0x00000004071c7825 */ /* 0x000fe200078e021c */
[----:B------:R-:W4:Y:S04]  /*02a0*/  LDG.E R35, desc[UR8][R30.64] ;  /* 0x000000081e237981 */ /* 0x000f28000c1e1900 */
[----:B------:R-:W5:Y:S04]  /*02b0*/  LDG.E R33, desc[UR8][R28.64] ;  /* 0x000000081c217981 */ /* 0x000f68000c1e1900 */
[----:B------:R-:W4:Y:S04]  /*02c0*/  LDG.E R3, desc[UR8][R28.64+0x80] ;  /* 0x000080081c037981 */ /* 0x000f28000c1e1900 */
[----:B------:R-:W4:Y:S01]  /*02d0*/  LDG.E R32, desc[UR8][R30.64+0x80] ;  /* 0x000080081e207981 */ /* 0x000f22000c1e1900 */
[----:B------:R-:W0:Y:S01]  /*02e0*/  S2UR UR6, SR_CgaCtaId ;  /* 0x00000000000679c3 */ /* 0x000e220000008800 */
[----:B------:R-:W-:Y:S01]  /*02f0*/  UMOV UR4, 0x400 ;  /* 0x0000040000047882 */ /* 0x000fe20000000000 */
[----:B------:R-:W-:Y:S01]  /*0300*/  IMAD R2, R0, 0x20, R5 ;  /* 0x0000002000027824 */ /* 0x000fe200078e0205 */
[----:B------:R-:W-:-:S03]  /*0310*/  UIADD3 UR5, UPT, UPT, UR4, 0x4000, URZ ;  /* 0x0000400004057890 */ /* 0x000fc6000fffe0ff */
[----:B------:R-:W-:Y:S01]  /*0320*/  IMAD.SHL.U32 R2, R2, 0x4, RZ ;  /* 0x0000000402027824 */ /* 0x000fe200078e00ff */
[----:B0-----:R-:W-:Y:S02]  /*0330*/  ULEA UR4, UR6, UR4, 0x18 ;  /* 0x0000000406047291 */ /* 0x001fe4000f8ec0ff */
[----:B------:R-:W-:-:S04]  /*0340*/  ULEA UR5, UR6, UR5, 0x18 ;  /* 0x0000000506057291 */ /* 0x000fc8000f8ec0ff */
[C---:B------:R-:W-:Y:S02]  /*0350*/  LEA R34, R2.reuse, UR4, 0x2 ;  /* 0x0000000402227c11 */ /* 0x040fe4000f8e10ff */
[----:B------:R-:W-:Y:S02]  /*0360*/  LEA R36, R2, UR5, 0x2 ;  /* 0x0000000502247c11 */ /* 0x000fe4000f8e10ff */
[----:B------:R-:W-:Y:S02]  /*0370*/  LEA R0, R0, UR4, 0x9 ;  /* 0x0000000400007c11 */ /* 0x000fe4000f8e48ff */
[----:B------:R-:W-:Y:S01]  /*0380*/  LEA R2, R5, UR5, 0x4 ;  /* 0x0000000505027c11 */ /* 0x000fe2000f8e20ff */
[----:B---3--:R-:W-:Y:S04]  /*0390*/  STS.128 [R34], R24 ;  /* 0x0000001822007388 */ /* 0x008fe80000000c00 */
[----:B--2---:R-:W-:Y:S01]  /*03a0*/  STS.128 [R36], R20 ;  /* 0x0000001424007388 */ /* 0x004fe20000000c00 */
[----:B------:R-:W-:Y:S06]  /*03b0*/  BAR.SYNC.DEFER_BLOCKING 0x0 ;  /* 0x0000000000007b1d */ /* 0x000fec0000010000 */
[----:B------:R-:W-:Y:S04]  /*03c0*/  LDS.128 R4, [R0] ;  /* 0x0000000000047984 */ /* 0x000fe80000000c00 */
[----:B------:R-:W5:Y:S04]  /*03d0*/  LDS.128 R8, [R2] ;  /* 0x0000000002087984 */ /* 0x000f680000000c00 */
[----:B------:R-:W-:Y:S04]  /*03e0*/  LDS.128 R12, [R0+0x10] ;  /* 0x00001000000c7984 */ /* 0x000fe80000000c00 */
[----:B------:R-:W0:Y:S04]  /*03f0*/  LDS.128 R16, [R2+0x200] ;  /* 0x0002000002107984 */ /* 0x000e280000000c00 */
[----:B------:R-:W-:Y:S01]  /*0400*/  LDS.128 R24, [R2+0x3e00] ;  /* 0x003e000002187984 */ /* 0x000fe20000000c00 */
[----:B-----5:R-:W-:-:S02]  /*0410*/  VIADDMNMX R33, R8, R6, R33, PT ;  /* 0x0000000608217246 */ /* 0x020fc40003800121 */
[C---:B----4-:R-:W-:Y:S02]  /*0420*/  VIADDMNMX R6, R9.reuse, R6, R3, PT ;  /* 0x0000000609067246 */ /* 0x050fe40003800103 */
[-C--:B------:R-:W-:Y:S02]  /*0430*/  VIADDMNMX R35, R8, R4.reuse, R35, PT ;  /* 0x0000000408237246 */ /* 0x080fe40003800123 */
[----:B------:R-:W-:Y:S02]  /*0440*/  VIADDMNMX R32, R9, R4, R32, PT ;  /* 0x0000000409207246 */ /* 0x000fe40003800120 */
[C---:B------:R-:W-:Y:S02]  /*0450*/  VIADDMNMX R33, R10.reuse, R7, R33, PT ;  /* 0x000000070a217246 */ /* 0x040fe40003800121 */
[-C--:B------:R-:W-:Y:S02]  /*0460*/  VIADDMNMX R35, R10, R5.reuse, R35, PT ;  /* 0x000000050a237246 */ /* 0x080fe40003800123 */
[----:B------:R-:W-:-:S02]  /*0470*/  VIADDMNMX R32, R11, R5, R32, PT ;  /* 0x000000050b207246 */ /* 0x000fc40003800120 */
[----:B------:R-:W-:Y:S02]  /*0480*/  VIADDMNMX R3, R11, R7, R6, PT ;  /* 0x000000070b037246 */ /* 0x000fe40003800106 */
[----:B------:R-:W-:Y:S01]  /*0490*/  LDS.128 R4, [R0+0x20] ;  /* 0x0000200000047984 */ /* 0x000fe20000000c00 */
[----:B0-----:R-:W-:-:S03]  /*04a0*/  VIADDMNMX R21, R16, R14, R33, PT ;  /* 0x0000000e10157246 */ /* 0x001fc60003800121 */
[----:B------:R-:W0:Y:S01]  /*04b0*/  LDS.128 R8, [R2+0x400] ;  /* 0x0004000002087984 */ /* 0x000e220000000c00 */
[C---:B------:R-:W-:Y:S02]  /*04c0*/  VIADDMNMX R14, R17.reuse, R14, R3, PT ;  /* 0x0000000e110e7246 */ /* 0x040fe40003800103 */
[-C--:B------:R-:W-:Y:S02]  /*04d0*/  VIADDMNMX R35, R16, R12.reuse, R35, PT ;  /* 0x0000000c10237246 */ /* 0x080fe40003800123 */
[----:B------:R-:W-:Y:S02]  /*04e0*/  VIADDMNMX R20, R17, R12, R32, PT ;  /* 0x0000000c11147246 */ /* 0x000fe40003800120 */
[CC--:B------:R-:W-:Y:S02]  /*04f0*/  VIADDMNMX R3, R18.reuse, R13.reuse, R35, PT ;  /* 0x0000000d12037246 */ /* 0x0c0fe40003800123 */
[----:B------:R-:W-:Y:S02]  /*0500*/  VIADDMNMX R20, R19, R13, R20, PT ;  /* 0x0000000d13147246 */ /* 0x000fe40003800114 */
[----:B------:R-:W-:-:S02]  /*0510*/  VIADDMNMX R21, R18, R15, R21, PT ;  /* 0x0000000f12157246 */ /* 0x000fc40003800115 */
[----:B------:R-:W-:Y:S02]  /*0520*/  VIADDMNMX R22, R19, R15, R14, PT ;  /* 0x0000000f13167246 */ /* 0x000fe4000380010e */
[----:B------:R-:W-:Y:S04]  /*0530*/  LDS.128 R12, [R0+0x30] ;  /* 0x00003000000c7984 */ /* 0x000fe80000000c00 */
[----:B------:R-:W1:Y:S01]  /*0540*/  LDS.128 R16, [R2+0x600] ;  /* 0x0006000002107984 */ /* 0x000e620000000c00 */
[CC--:B0-----:R-:W-:Y:S02]  /*0550*/  VIADDMNMX R3, R8.reuse, R4.reuse, R3, PT ;  /* 0x0000000408037246 */ /* 0x0c1fe40003800103 */
[----:B------:R-:W-:Y:S02]  /*0560*/  VIADDMNMX R20, R9, R4, R20, PT ;  /* 0x0000000409147246 */ /* 0x000fe40003800114 */
[----:B------:R-:W-:-:S02]  /*0570*/  VIADDMNMX R21, R8, R6, R21, PT ;  /* 0x0000000608157246 */ /* 0x000fc40003800115 */
[----:B------:R-:W-:Y:S02]  /*0580*/  VIADDMNMX R22, R9, R6, R22, PT ;  /* 0x0000000609167246 */ /* 0x000fe40003800116 */
[CC--:B------:R-:W-:Y:S02]  /*0590*/  VIADDMNMX R3, R10.reuse, R5.reuse, R3, PT ;  /* 0x000000050a037246 */ /* 0x0c0fe40003800103 */
[C---:B------:R-:W-:Y:S02]  /*05a0*/  VIADDMNMX R20, R11.reuse, R5, R20, PT ;  /* 0x000000050b147246 */ /* 0x040fe40003800114 */
[-C--:B------:R-:W-:Y:S02]  /*05b0*/  VIADDMNMX R21, R10, R7.reuse, R21, PT ;  /* 0x000000070a157246 */ /* 0x080fe40003800115 */
[----:B------:R-:W-:Y:S02]  /*05c0*/  VIADDMNMX R22, R11, R7, R22, PT ;  /* 0x000000070b167246 */ /* 0x000fe40003800116 */
[----:B------:R-:W-:Y:S04]  /*05d0*/  LDS.128 R4, [R0+0x40] ;  /* 0x0000400000047984 */ /* 0x000fe80000000c00 */
[----:B------:R-:W0:Y:S01]  /*05e0*/  LDS.128 R8, [R2+0x800] ;  /* 0x0008000002087984 */ /* 0x000e220000000c00 */
[----:B-1----:R-:W-:-:S02]  /*05f0*/  VIADDMNMX R3, R16, R12, R3, PT ;  /* 0x0000000c10037246 */ /* 0x002fc40003800103 */
        /* <DEDUP_REMOVED lines=249> */
[-C--:B0-----:R-:W-:Y:S02]  /*1590*/  VIADDMNMX R3, R4, R8.reuse, R3, PT ;  /* 0x0000000804037246 */ /* 0x081fe40003800103 */
[C---:B------:R-:W-:Y:S02]  /*15a0*/  VIADDMNMX R20, R5.reuse, R8, R20, PT ;  /* 0x0000000805147246 */ /* 0x040fe40003800114 */
[----:B------:R-:W-:-:S02]  /*15b0*/  VIADDMNMX R22, R5, R10, R22, PT ;  /* 0x0000000a05167246 */ /* 0x000fc40003800116 */
[----:B------:R-:W-:Y:S02]  /*15c0*/  VIADDMNMX R21, R4, R10, R21, PT ;  /* 0x0000000a04157246 */ /* 0x000fe40003800115 */
[CC--:B------:R-:W-:Y:S02]  /*15d0*/  VIADDMNMX R5, R6.reuse, R9.reuse, R3, PT ;  /* 0x0000000906057246 */ /* 0x0c0fe40003800103 */
[C---:B------:R-:W-:Y:S02]  /*15e0*/  VIADDMNMX R20, R7.reuse, R9, R20, PT ;  /* 0x0000000907147246 */ /* 0x040fe40003800114 */
[-C--:B------:R-:W-:Y:S02]  /*15f0*/  VIADDMNMX R3, R6, R11.reuse, R21, PT ;  /* 0x0000000b06037246 */ /* 0x080fe40003800115 */
[----:B------:R-:W-:Y:S02]  /*1600*/  VIADDMNMX R22, R7, R11, R22, PT ;  /* 0x0000000b07167246 */ /* 0x000fe40003800116 */
[----:B------:R-:W-:Y:S01]  /*1610*/  LDS.128 R8, [R2+0x3c00] ;  /* 0x003c000002087984 */ /* 0x000fe20000000c00 */
[----:B-1----:R-:W-:-:S03]  /*1620*/  VIADDMNMX R21, R16, R12, R5, PT ;  /* 0x0000000c10157246 */ /* 0x002fc60003800105 */
[----:B------:R-:W0:Y:S01]  /*1630*/  LDS.128 R4, [R0+0x1e0] ;  /* 0x0001e00000047984 */ /* 0x000e220000000c00 */
[C---:B------:R-:W-:Y:S02]  /*1640*/  VIADDMNMX R20, R17.reuse, R12, R20, PT ;  /* 0x0000000c11147246 */ /* 0x040fe40003800114 */
[-C--:B------:R-:W-:Y:S02]  /*1650*/  VIADDMNMX R16, R16, R14.reuse, R3, PT ;  /* 0x0000000e10107246 */ /* 0x080fe40003800103 */
[CC--:B------:R-:W-:Y:S02]  /*1660*/  VIADDMNMX R3, R18.reuse, R13.reuse, R21, PT ;  /* 0x0000000d12037246 */ /* 0x0c0fe40003800115 */
[----:B------:R-:W-:Y:S02]  /*1670*/  VIADDMNMX R14, R17, R14, R22, PT ;  /* 0x0000000e110e7246 */ /* 0x000fe40003800116 */
[----:B------:R-:W-:Y:S02]  /*1680*/  VIADDMNMX R13, R19, R13, R20, PT ;  /* 0x0000000d130d7246 */ /* 0x000fe40003800114 */
[----:B------:R-:W1:Y:S01]  /*1690*/  LDS.128 R20, [R0+0x1f0] ;  /* 0x0001f00000147984 */ /* 0x000e620000000c00 */
[----:B------:R-:W-:-:S02]  /*16a0*/  VIADDMNMX R17, R18, R15, R16, PT ;  /* 0x0000000f12117246 */ /* 0x000fc40003800110 */
[----:B------:R-:W-:Y:S02]  /*16b0*/  VIADDMNMX R14, R19, R15, R14, PT ;  /* 0x0000000f130e7246 */ /* 0x000fe4000380010e */
[CC--:B0-----:R-:W-:Y:S02]  /*16c0*/  VIADDMNMX R3, R8.reuse, R4.reuse, R3, PT ;  /* 0x0000000408037246 */ /* 0x0c1fe40003800103 */
[C---:B------:R-:W-:Y:S02]  /*16d0*/  VIADDMNMX R4, R9.reuse, R4, R13, PT ;  /* 0x0000000409047246 */ /* 0x040fe4000380010d */
[-C--:B------:R-:W-:Y:S02]  /*16e0*/  VIADDMNMX R17, R8, R6.reuse, R17, PT ;  /* 0x0000000608117246 */ /* 0x080fe40003800111 */
[----:B------:R-:W-:Y:S02]  /*16f0*/  VIADDMNMX R14, R9, R6, R14, PT ;  /* 0x00000006090e7246 */ /* 0x000fe4000380010e */
[----:B------:R-:W-:-:S02]  /*1700*/  VIADDMNMX R3, R10, R5, R3, PT ;  /* 0x000000050a037246 */ /* 0x000fc40003800103 */
[C---:B------:R-:W-:Y:S02]  /*1710*/  VIADDMNMX R4, R11.reuse, R5, R4, PT ;  /* 0x000000050b047246 */ /* 0x040fe40003800104 */
[-C--:B------:R-:W-:Y:S02]  /*1720*/  VIADDMNMX R17, R10, R7.reuse, R17, PT ;  /* 0x000000070a117246 */ /* 0x080fe40003800111 */
[----:B------:R-:W-:Y:S02]  /*1730*/  VIADDMNMX R14, R11, R7, R14, PT ;  /* 0x000000070b0e7246 */ /* 0x000fe4000380010e */
[CC--:B-1----:R-:W-:Y:S02]  /*1740*/  VIADDMNMX R3, R24.reuse, R20.reuse, R3, PT ;  /* 0x0000001418037246 */ /* 0x0c2fe40003800103 */
[----:B------:R-:W-:Y:S02]  /*1750*/  VIADDMNMX R4, R25, R20, R4, PT ;  /* 0x0000001419047246 */ /* 0x000fe40003800104 */
[----:B------:R-:W-:-:S02]  /*1760*/  VIADDMNMX R17, R24, R22, R17, PT ;  /* 0x0000001618117246 */ /* 0x000fc40003800111 */
[----:B------:R-:W-:Y:S02]  /*1770*/  VIADDMNMX R14, R25, R22, R14, PT ;  /* 0x00000016190e7246 */ /* 0x000fe4000380010e */
[CC--:B------:R-:W-:Y:S02]  /*1780*/  VIADDMNMX R3, R26.reuse, R21.reuse, R3, PT ;  /* 0x000000151a037246 */ /* 0x0c0fe40003800103 */
[C---:B------:R-:W-:Y:S02]  /*1790*/  VIADDMNMX R21, R27.reuse, R21, R4, PT ;  /* 0x000000151b157246 */ /* 0x040fe40003800104 */
[-C--:B------:R-:W-:Y:S02]  /*17a0*/  VIADDMNMX R17, R26, R23.reuse, R17, PT ;  /* 0x000000171a117246 */ /* 0x080fe40003800111 */
[----:B------:R-:W-:Y:S01]  /*17b0*/  VIADDMNMX R23, R27, R23, R14, PT ;  /* 0x000000171b177246 */ /* 0x000fe2000380010e */
[----:B------:R-:W-:Y:S04]  /*17c0*/  STG.E desc[UR8][R30.64], R3 ;  /* 0x000000031e007986 */ /* 0x000fe8000c101908 */
[----:B------:R-:W-:Y:S04]  /*17d0*/  STG.E desc[UR8][R30.64+0x80], R21 ;  /* 0x000080151e007986 */ /* 0x000fe8000c101908 */
[----:B------:R-:W-:Y:S04]  /*17e0*/  STG.E desc[UR8][R28.64], R17 ;  /* 0x000000111c007986 */ /* 0x000fe8000c101908 */
[----:B------:R-:W-:Y:S01]  /*17f0*/  STG.E desc[UR8][R28.64+0x80], R23 ;  /* 0x000080171c007986 */ /* 0x000fe2000c101908 */
[----:B------:R-:W-:Y:S05]  /*1800*/  EXIT ;  /* 0x000000000000794d */ /* 0x000fea0003800000 */
.L_x_0:
[----:B------:R-:W-:-:S00]  /*1810*/  BRA `(.L_x_0) ;  /* 0xfffffffc00fc7947 */ /* 0x000fc0000383ffff */
[----:B------:R-:W-:-:S00]  /*1820*/  NOP ;  /* 0x0000000000007918 */ /* 0x000fc00000000000 */
        /* <DEDUP_REMOVED lines=13> */
.L_x_3:


//--------------------- .text._Z4cal2Piii         --------------------------
	.section	.text._Z4cal2Piii,"ax",@progbits
	.align	128
        .global         _Z4cal2Piii
        .type           _Z4cal2Piii,@function
        .size           _Z4cal2Piii,(.L_x_4 - _Z4cal2Piii)
        .other          _Z4cal2Piii,@"STO_CUDA_ENTRY STV_DEFAULT"
_Z4cal2Piii:
.text._Z4cal2Piii:
[----:B------:R-:W-:Y:S01]  /*0000*/  LDC R1, c[0x0][0x37c] ;  /* 0x0000df00ff017b82 */ /* 0x000fe20000000800 */
[----:B------:R-:W0:Y:S07]  /*0010*/  S2R R7, SR_CTAID.Y ;  /* 0x0000000000077919 */ /* 0x000e2e0000002600 */
[----:B------:R-:W0:Y:S01]  /*0020*/  LDC.64 R2, c[0x0][0x388] ;  /* 0x0000e200ff027b82 */ /* 0x000e220000000a00 */
[----:B------:R-:W1:Y:S01]  /*0030*/  LDCU.64 UR8, c[0x0][0x358] ;  /* 0x00006b00ff0877ac */ /* 0x000e620008000a00 */
[----:B------:R-:W2:Y:S01]  /*0040*/  S2R R0, SR_TID.Y ;  /* 0x0000000000007919 */ /* 0x000ea20000002200 */
[----:B------:R-:W3:Y:S05]  /*0050*/  S2R R5, SR_TID.X ;  /* 0x0000000000057919 */ /* 0x000eea0000002100 */
[----:B------:R-:W4:Y:S08]  /*0060*/  S2UR UR4, SR_CTAID.X ;  /* 0x00000000000479c3 */ /* 0x000f300000002500 */
[----:B------:R-:W5:Y:S01]  /*0070*/  LDC.64 R28, c[0x0][0x380] ;  /* 0x0000e000ff1c7b82 */ /* 0x000f620000000a00 */
[C---:B0-----:R-:W-:Y:S01]  /*0080*/  ISETP.GE.U32.AND P0, PT, R7.reuse, R2, PT ;  /* 0x000000020700720c */ /* 0x041fe20003f06070 */
[----:B------:R-:W-:-:S12]  /*0090*/  VIADD R9, R7, 0x1 ;  /* 0x0000000107097836 */ /* 0x000fd80000000000 */
[----:B------:R-:W-:Y:S01]  /*00a0*/  @!P0 IMAD.MOV R9, RZ, RZ, R7 ;  /* 0x000000ffff098224 */ /* 0x000fe200078e0207 */
[----:B----4-:R-:W-:-:S04]  /*00b0*/  ISETP.NE.AND P0, PT, RZ, UR4, PT ;  /* 0x00000004ff007c0c */ /* 0x010fc8000bf05270 */
[----:B------:R-:W-:Y:S02]  /*00c0*/  SEL R7, R9, RZ, !P0 ;  /* 0x000000ff09077207 */ /* 0x000fe40004000000 */
[----:B------:R-:W-:-:S03]  /*00d0*/  SEL R4, R2, RZ, !P0 ;  /* 0x000000ff02047207 */ /* 0x000fc60004000000 */
[C---:B------:R-:W-:Y:S02]  /*00e0*/  IMAD R7, R2.reuse, UR4, R7 ;  /* 0x0000000402077c24 */ /* 0x040fe4000f8e0207 */
[----:B------:R-:W-:Y:S02]  /*00f0*/  IMAD R4, R9, UR4, R4 ;  /* 0x0000000409047c24 */ /* 0x000fe4000f8e0204 */
[--C-:B--2---:R-:W-:Y:S02]  /*0100*/  IMAD R6, R7, 0x40, R0.reuse ;  /* 0x0000004007067824 */ /* 0x104fe400078e0200 */
[----:B------:R-:W-:Y:S02]  /*0110*/  IMAD R7, R2, 0x40, R0 ;  /* 0x0000004002077824 */ /* 0x000fe400078e0200 */
[----:B---3--:R-:W-:Y:S02]  /*0120*/  IMAD R4, R4, 0x40, R5 ;  /* 0x0000004004047824 */ /* 0x008fe400078e0205 */
[----:B------:R-:W-:-:S02]  /*0130*/  IMAD R8, R6, R3, RZ ;  /* 0x0000000306087224 */ /* 0x000fc400078e02ff */
[----:B------:R-:W-:Y:S02]  /*0140*/  IMAD R10, R7, R3, R4 ;  /* 0x00000003070a7224 */ /* 0x000fe400078e0204 */
[----:B------:R-:W-:Y:S02]  /*0150*/  IMAD R2, R2, 0x40, R5 ;  /* 0x0000004002027824 */ /* 0x000fe400078e0205 */
[----:B------:R-:W-:Y:S02]  /*0160*/  IMAD R7, R3, 0x20, R8 ;  /* 0x0000002003077824 */ /* 0x000fe400078e0208 */
[--C-:B------:R-:W-:Y:S02]  /*0170*/  IMAD.IADD R11, R8, 0x1, R2.reuse ;  /* 0x00000001080b7824 */ /* 0x100fe400078e0202 */
[----:B------:R-:W-:Y:S02]  /*0180*/  IMAD.IADD R13, R7, 0x1, R2 ;  /* 0x00000001070d7824 */ /* 0x000fe400078e0202 */
[----:B------:R-:W-:-:S02]  /*0190*/  IMAD R15, R3, 0x20, R10 ;  /* 0x00000020030f7824 */ /* 0x000fc400078e020a */
[----:B-----5:R-:W-:-:S04]  /*01a0*/  IMAD.WIDE R8, R10, 0x4, R28 ;  /* 0x000000040a087825 */ /* 0x020fc800078e021c */
[--C-:B------:R-:W-:Y:S01]  /*01b0*/  IMAD.WIDE R10, R11, 0x4, R28.reuse ;  /* 0x000000040b0a7825 */ /* 0x100fe200078e021c */
[----:B-1----:R-:W2:Y:S03]  /*01c0*/  LDG.E R20, desc[UR8][R8.64] ;  /* 0x0000000808147981 */ /* 0x002ea6000c1e1900 */
        /* <DEDUP_REMOVED lines=356> */
.L_x_1:
        /* <DEDUP_REMOVED lines=15> */
.L_x_4:


//--------------------- .text._Z4cal1Piii         --------------------------
	.section	.text._Z4cal1Piii,"ax",@progbits
	.align	128
        .global         _Z4cal1Piii
        .type           _Z4cal1Piii,@function
        .size           _Z4cal1Piii,(.L_x_5 - _Z4cal1Piii)
        .other          _Z4cal1Piii,@"STO_CUDA_ENTRY STV_DEFAULT"
_Z4cal1Piii:
.text._Z4cal1Piii:
[----:B------:R-:W-:Y:S01]  /*0000*/  LDC R1, c[0x0][0x37c] ;  /* 0x0000df00ff017b82 */ /* 0x000fe20000000800 */
[----:B------:R-:W0:Y:S07]  /*0010*/  S2R R11, SR_TID.Y ;  /* 0x00000000000b7919 */ /* 0x000e2e0000002200 */
[----:B------:R-:W0:Y:S01]  /*0020*/  LDC.64 R2, c[0x0][0x388] ;  /* 0x0000e200ff027b82 */ /* 0x000e220000000a00 */
[----:B------:R-:W1:Y:S01]  /*0030*/  LDCU.64 UR6, c[0x0][0x358] ;  /* 0x00006b00ff0677ac */ /* 0x000e620008000a00 */
[----:B------:R-:W2:Y:S06]  /*0040*/  S2R R12, SR_TID.X ;  /* 0x00000000000c7919 */ /* 0x000eac0000002100 */
[----:B------:R-:W3:Y:S01]  /*0050*/  LDC.64 R8, c[0x0][0x380] ;  /* 0x0000e000ff087b82 */ /* 0x000ee20000000a00 */
[----:B0-----:R-:W-:-:S02]  /*0060*/  IMAD R0, R2, 0x40, R11 ;  /* 0x0000004002007824 */ /* 0x001fc400078e020b */
[----:B--2---:R-:W-:-:S04]  /*0070*/  IMAD R2, R2, 0x40, R12 ;  /* 0x0000004002027824 */ /* 0x004fc800078e020c */
[----:B------:R-:W-:-:S04]  /*0080*/  IMAD R2, R0, R3, R2 ;  /* 0x0000000300027224 */ /* 0x000fc800078e0202 */
[----:B------:R-:W-:Y:S02]  /*0090*/  IMAD R5, R3, 0x20, R2 ;  /* 0x0000002003057824 */ /* 0x000fe400078e0202 */
[----:B---3--:R-:W-:-:S04]  /*00a0*/  IMAD.WIDE R2, R2, 0x4, R8 ;  /* 0x0000000402027825 */ /* 0x008fc800078e0208 */
[----:B------:R-:W-:Y:S01]  /*00b0*/  IMAD.WIDE R8, R5, 0x4, R8 ;  /* 0x0000000405087825 */ /* 0x000fe200078e0208 */
[----:B-1----:R-:W2:Y:S04]  /*00c0*/  LDG.E R4, desc[UR6][R2.64] ;  /* 0x0000000602047981 */ /* 0x002ea8000c1e1900 */
[----:B------:R-:W2:Y:S04]  /*00d0*/  LDG.E R5, desc[UR6][R2.64+0x80] ;  /* 0x0000800602057981 */ /* 0x000ea8000c1e1900 */
[----:B------:R-:W2:Y:S04]  /*00e0*/  LDG.E R6, desc[UR6][R8.64] ;  /* 0x0000000608067981 */ /* 0x000ea8000c1e1900 */
[----:B------:R-:W2:Y:S01]  /*00f0*/  LDG.E R7, desc[UR6][R8.64+0x80] ;  /* 0x0000800608077981 */ /* 0x000ea2000c1e1900 */
[----:B------:R-:W0:Y:S01]  /*0100*/  S2UR UR5, SR_CgaCtaId ;  /* 0x00000000000579c3 */ /* 0x000e220000008800 */
[----:B------:R-:W-:Y:S01]  /*0110*/  IMAD R0, R11, 0x20, R12 ;  /* 0x000000200b007824 */ /* 0x000fe200078e020c */
[----:B------:R-:W-:-:S03]  /*0120*/  UMOV UR4, 0x400 ;  /* 0x0000040000047882 */ /* 0x000fc60000000000 */
[----:B------:R-:W-:Y:S01]  /*0130*/  IMAD.SHL.U32 R0, R0, 0x4, RZ ;  /* 0x0000000400007824 */ /* 0x000fe200078e00ff */
[----:B0-----:R-:W-:-:S06]  /*0140*/  ULEA UR4, UR5, UR4, 0x18 ;  /* 0x0000000405047291 */ /* 0x001fcc000f8ec0ff */
[----:B------:R-:W-:Y:S02]  /*0150*/  LEA R0, R0, UR4, 0x2 ;  /* 0x0000000400007c11 */ /* 0x000fe4000f8e10ff */
[----:B------:R-:W-:Y:S02]  /*0160*/  LEA R10, R11, UR4, 0x9 ;  /* 0x000000040b0a7c11 */ /* 0x000fe4000f8e48ff */
[----:B------:R-:W-:Y:S01]  /*0170*/  LEA R11, R12, UR4, 0x4 ;  /* 0x000000040c0b7c11 */ /* 0x000fe2000f8e20ff */
[----:B--2---:R-:W-:Y:S01]  /*0180*/  STS.128 [R0], R4 ;  /* 0x0000000400007388 */ /* 0x004fe20000000c00 */
[----:B------:R-:W-:Y:S06]  /*0190*/  BAR.SYNC.DEFER_BLOCKING 0x0 ;  /* 0x0000000000007b1d */ /* 0x000fec0000010000 */
[----:B------:R-:W-:Y:S04]  /*01a0*/  LDS R12, [R0] ;  /* 0x00000000000c7984 */ /* 0x000fe80000000800 */
[----:B------:R-:W-:Y:S04]  /*01b0*/  LDS R13, [R10] ;  /* 0x000000000a0d7984 */ /* 0x000fe80000000800 */
[----:B------:R-:W0:Y:S04]  /*01c0*/  LDS R14, [R11] ;  /* 0x000000000b0e7984 */ /* 0x000e280000000800 */
[----:B------:R-:W-:Y:S01]  /*01d0*/  LDS R6, [R0+0x8] ;  /* 0x0000080000067984 */ /* 0x000fe20000000800 */
[----:B0-----:R-:W-:-:S03]  /*01e0*/  VIADDMNMX R13, R14, R13, R12, PT ;  /* 0x0000000d0e0d7246 */ /* 0x001fc6000380010c */
[----:B------:R-:W-:Y:S04]  /*01f0*/  LDS R14, [R0+0x4] ;  /* 0x00000400000e7984 */ /* 0x000fe80000000800 */
[----:B------:R-:W-:Y:S04]  /*0200*/  STS [R0], R13 ;  /* 0x0000000d00007388 */ /* 0x000fe80000000800 */
[----:B------:R-:W-:Y:S04]  /*0210*/  LDS R12, [R10] ;  /* 0x000000000a0c7984 */ /* 0x000fe80000000800 */
[----:B------:R-:W0:Y:S02]  /*0220*/  LDS R15, [R11+0x4] ;  /* 0x000004000b0f7984 */ /* 0x000e240000000800 */
[----:B0-----:R-:W-:-:S05]  /*0230*/  VIADDMNMX R15, R15, R12, R14, PT ;  /* 0x0000000c0f0f7246 */ /* 0x001fca000380010e */
[----:B------:R-:W-:Y:S04]  /*0240*/  STS [R0+0x4], R15 ;  /* 0x0000040f00007388 */ /* 0x000fe80000000800 */
[----:B------:R-:W-:Y:S04]  /*0250*/  LDS R4, [R10+0x8] ;  /* 0x000008000a047984 */ /* 0x000fe80000000800 */
[----:B------:R-:W0:Y:S02]  /*0260*/  LDS R5, [R11] ;  /* 0x000000000b057984 */ /* 0x000e240000000800 */
[----:B0-----:R-:W-:-:S02]  /*0270*/  VIADDMNMX R5, R5, R4, R6, PT ;  /* 0x0000000405057246 */ /* 0x001fc40003800106 */
[----:B------:R-:W-:Y:S04]  /*0280*/  LDS R6, [R0+0xc] ;  /* 0x00000c0000067984 */ /* 0x000fe80000000800 */
[----:B------:R-:W-:Y:S04]  /*0290*/  STS [R0+0x8], R5 ;  /* 0x0000080500007388 */ /* 0x000fe80000000800 */
[----:B------:R-:W-:Y:S04]  /*02a0*/  LDS R4, [R10+0x8] ;  /* 0x000008000a047984 */ /* 0x000fe80000000800 */
[----:B------:R-:W0:Y:S02]  /*02b0*/  LDS R7, [R11+0x4] ;  /* 0x000004000b077984 */ /* 0x000e240000000800 */
[----:B0-----:R-:W-:-:S05]  /*02c0*/  VIADDMNMX R7, R7, R4, R6, PT ;  /* 0x0000000407077246 */ /* 0x001fca0003800106 */
[----:B------:R-:W-:Y:S04]  /*02d0*/  STS [R0+0xc], R7 ;  /* 0x00000c0700007388 */ /* 0x000fe80000000800 */
[----:B------:R-:W-:Y:S04]  /*02e0*/  LDS R4, [R10+0x4] ;  /* 0x000004000a047984 */ /* 0x000fe80000000800 */
[----:B------:R-:W0:Y:S02]  /*02f0*/  LDS R6, [R11+0x8] ;  /* 0x000008000b067984 */ /* 0x000e240000000800 */
[----:B0-----:R-:W-:-:S05]  /*0300*/  VIADDMNMX R13, R6, R4, R13, PT ;  /* 0x00000004060d7246 */ /* 0x001fca000380010d */
[----:B------:R-:W-:Y:S04]  /*0310*/  STS [R0], R13 ;  /* 0x0000000d00007388 */ /* 0x000fe80000000800 */
[----:B------:R-:W-:Y:S04]  /*0320*/  LDS R4, [R10+0x4] ;  /* 0x000004000a047984 */ /* 0x000fe80000000800 */
[----:B------:R-:W0:Y:S02]  /*0330*/  LDS R6, [R11+0xc] ;  /* 0x00000c000b067984 */ /* 0x000e240000000800 */
[----:B0-----:R-:W-:-:S05]  /*0340*/  VIADDMNMX R15, R6, R4, R15, PT ;  /* 0x00000004060f7246 */ /* 0x001fca000380010f */
        /* <DEDUP_REMOVED lines=8> */
[----:B------:R-:W-:Y:S01]  /*03d0*/  STS [R0+0xc], R7 ;  /* 0x00000c0700007388 */ /* 0x000fe20000000800 */
[----:B------:R-:W-:Y:S06]  /*03e0*/  BAR.SYNC.DEFER_BLOCKING 0x0 ;  /* 0x0000000000007b1d */ /* 0x000fec0000010000 */
[----:B------:R-:W-:Y:S04]  /*03f0*/  LDS R4, [R0] ;  /* 0x0000000000047984 */ /* 0x000fe80000000800 */
[----:B------:R-:W-:Y:S04]  /*0400*/  LDS R13, [R10+0x10] ;  /* 0x000010000a0d7984 */ /* 0x000fe80000000800 */
[----:B------:R-:W0:Y:S02]  /*0410*/  LDS R6, [R11+0x200] ;  /* 0x000200000b067984 */ /* 0x000e240000000800 */
[----:B0-----:R-:W-:-:S02]  /*0420*/  VIADDMNMX R13, R6, R13, R4, PT ;  /* 0x0000000d060d7246 */ /* 0x001fc40003800104 */
[----:B------:R-:W-:Y:S04]  /*0430*/  LDS R6, [R0+0x4] ;  /* 0x0000040000067984 */ /* 0x000fe80000000800 */
[----:B------:R-:W-:Y:S04]  /*0440*/  STS [R0], R13 ;  /* 0x0000000d00007388 */ /* 0x000fe80000000800 */
[----:B------:R-:W-:Y:S04]  /*0450*/  LDS R4, [R10+0x10] ;  /* 0x000010000a047984 */ /* 0x000fe80000000800 */
[----:B------:R-:W0:Y:S02]  /*0460*/  LDS R5, [R11+0x204] ;  /* 0x000204000b057984 */ /* 0x000e240000000800 */
[----:B0-----:R-:W-:-:S02]  /*0470*/  VIADDMNMX R5, R5, R4, R6, PT ;  /* 0x0000000405057246 */ /* 0x001fc40003800106 */
[----:B------:R-:W-:Y:S04]  /*0480*/  LDS R6, [R0+0x8] ;  /* 0x0000080000067984 */ /* 0x000fe80000000800 */
[----:B------:R-:W-:Y:S04]  /*0490*/  STS [R0+0x4], R5 ;  /* 0x0000040500007388 */ /* 0x000fe80000000800 */
[----:B------:R-:W-:Y:S04]  /*04a0*/  LDS R4, [R10+0x18] ;  /* 0x000018000a047984 */ /* 0x000fe80000000800 */
[----:B------:R-:W0:Y:S02]  /*04b0*/  LDS R7, [R11+0x200] ;  /* 0x000200000b077984 */ /* 0x000e240000000800 */
        /* <DEDUP_REMOVED lines=1122> */
[----:B------:R-:W0:Y:S04]  /*4ae0*/  LDS R6, [R11+0x3e0c] ;  /* 0x003e0c000b067984 */ /* 0x000e280000000800 */
[----:B------:R-:W-:Y:S01]  /*4af0*/  STG.E desc[UR6][R2.64], R5 ;  /* 0x0000000502007986 */ /* 0x000fe2000c101906 */
[----:B0-----:R-:W-:-:S05]  /*4b00*/  VIADDMNMX R7, R6, R4, R7, PT ;  /* 0x0000000406077246 */ /* 0x001fca0003800107 */
[----:B------:R-:W-:Y:S04]  /*4b10*/  STS [R0+0x4], R7 ;  /* 0x0000040700007388 */ /* 0x000fe80000000800 */
        /* <DEDUP_REMOVED lines=9> */
[----:B------:R-:W-:Y:S04]  /*4bb0*/  STG.E desc[UR6][R8.64+0x80], R15 ;  /* 0x0000800f08007986 */ /* 0x000fe8000c101906 */
[----:B------:R-:W-:Y:S01]  /*4bc0*/  STS [R0+0xc], R15 ;  /* 0x00000c0f00007388 */ /* 0x000fe20000000800 */
[----:B------:R-:W-:Y:S05]  /*4bd0*/  EXIT ;  /* 0x000000000000794d */ /* 0x000fea0003800000 */
.L_x_2:
        /* <DEDUP_REMOVED lines=10> */
.L_x_5:


//--------------------- .nv.shared._Z4cal3Piii    --------------------------
	.section	.nv.shared._Z4cal3Piii,"aw",@nobits
	.sectionflags	@""
	.align	4
.nv.shared._Z4cal3Piii:
	.zero		33792


//--------------------- .nv.shared.reserved.0     --------------------------
	.section	.nv.shared.reserved.0,"aw",@nobits
	.weak		__nv_reservedSMEM_offset_0_alias
	.size		__nv_reservedSMEM_offset_0_alias, 0, 64
	.other		__nv_reservedSMEM_offset_0_alias,@"STO_CUDA_RESERVED_SHARED STV_DEFAULT"
__nv_reservedSMEM_offset_0_alias:
	.zero		0
	.zero		64


//--------------------- .nv.shared._Z4cal2Piii    --------------------------
	.section	.nv.shared._Z4cal2Piii,"aw",@nobits
	.sectionflags	@""
	.align	4
.nv.shared._Z4cal2Piii:
	.zero		33792


//--------------------- .nv.shared._Z4cal1Piii    --------------------------
	.section	.nv.shared._Z4cal1Piii,"aw",@nobits
	.sectionflags	@""
	.align	4
.nv.shared._Z4cal1Piii:
	.zero		17408


//--------------------- .nv.constant0._Z4cal3Piii --------------------------
	.section	.nv.constant0._Z4cal3Piii,"a",@progbits
	.sectionflags	@""
	.align	4
.nv.constant0._Z4cal3Piii:
	.zero		912


//--------------------- .nv.constant0._Z4cal2Piii --------------------------
	.section	.nv.constant0._Z4cal2Piii,"a",@progbits
	.sectionflags	@""
	.align	4
.nv.constant0._Z4cal2Piii:
	.zero		912


//--------------------- .nv.constant0._Z4cal1Piii --------------------------
	.section	.nv.constant0._Z4cal1Piii,"a",@progbits
	.sectionflags	@""
	.align	4
.nv.constant0._Z4cal1Piii:
	.zero		912


//--------------------- SYMBOLS --------------------------

	.type		.nv.reservedSmem.offset0,@object
	.size		.nv.reservedSmem.offset0,0x4
	.type		.nv.reservedSmem.cap,@object
	.size		.nv.reservedSmem.cap,0x4
